	.target	sm_100a

	.elftype	@"ET_EXEC"


//--------------------- .note.nv.tkinfo           --------------------------
	.section	.note.nv.tkinfo,"",@"SHT_NOTE"
	.sectionflags	@"SHF_NOTE_NV_TKINFO"
	.tkinfo
        /*0018*/ 	.word	0x00000002
        /*0030*/ 	.string	""
        /*0030*/ 	.string	"ptxas"
        /*0030*/ 	.string	"Cuda compilation tools, release 13.0, V13.0.88"
        /*0030*/ 	.string	"Build cuda_13.0.r13.0/compiler.36424714_0"
        /*0030*/ 	.string	"-arch sm_100a -m 64 "



//--------------------- .note.nv.cuinfo           --------------------------
	.section	.note.nv.cuinfo,"",@"SHT_NOTE"
	.sectionflags	@"SHF_NOTE_NV_CUINFO"
        /*0018*/ 	.short	0x0002
        /*001a*/ 	.short	0x0064
        /*001c*/ 	.short	0x0082
	.zero		2


//--------------------- .nv.info                  --------------------------
	.section	.nv.info,"",@"SHT_CUDA_INFO"
	.align	4


	//----- nvinfo : EIATTR_REGCOUNT
	.align		4
        /*0000*/ 	.byte	0x04, 0x2f
        /*0002*/ 	.short	(.L_19 - .L_18)
	.align		4
.L_18:
        /*0004*/ 	.word	index@(_ZN7cutlass13device_kernelINS_4gemm6kernel13GemmUniversalIN4cute5tupleIJiiiiEEENS1_10collective13CollectiveMmaINS1_35MainloopSm100TmaUmmaWarpSpecializedILi7ELi2ELi4ENS5_IJNS4_1CILi1EEESB_SB_EEEEENS5_IJNSA_ILi128EEENSA_ILi64EEENSA_ILi32EEEEEENS_10bfloat16_tENS5_IJlSB_lEEESI_SJ_NS4_8TiledMMAINS4_8MMA_AtomIJNS4_20SM100_MMA_F16BF16_SSISI_SI_fLi128ELi64ELNS4_4UMMA5MajorE0ELSO_0ELNSN_7ScaleInE0ELSP_0EEEEEENS4_6LayoutISC_NS5_IJNSA_ILi0EEEST_ST_EEEEENS5_IJNS4_10UnderscoreESW_SW_EEEEENS4_13SM90_TMA_LOADENS4_14ComposedLayoutINS4_7SwizzleILi2ELi4ELi3EEENS4_18smem_ptr_flag_bitsILi16EEENSS_INS5_IJNSA_ILi8EEESG_EEENS5_IJSG_SB_EEEEEEEvNS4_8identityESZ_S19_vS1A_EENS_8epilogue10collective18CollectiveEpilogueINS1C_23Sm100TmaWarpSpecializedILi3ELi2ELi32ELb1ELb0EEEJSH_NS5_IJNSS_ISE_SB_EENSS_ISG_SB_EEEEESI_SJ_SI_SJ_NS1C_6fusion15FusionCallbacksIS1G_NS1K_17LinearCombinationISI_fSI_fLNS_15FloatRoundStyleE2EEESH_S1J_JEEENS4_5SM1004TMEM4LOAD26SM100_TMEM_LOAD_32dp32b32xESZ_S19_NS4_39AutoVectorizingCopyWithAssumedAlignmentILi128EEENS4_14SM90_TMA_STOREES19_S1V_S1V_EEEvvEEEEvNT_6ParamsE)
        /*0008*/ 	.word	0x0000006f


	//----- nvinfo : EIATTR_FRAME_SIZE
	.align		4
.L_19:
        /*000c*/ 	.byte	0x04, 0x11
        /*000e*/ 	.short	(.L_21 - .L_20)
	.align		4
.L_20:
        /*0010*/ 	.word	index@($__internal_2_$__cuda_sm10x_tcgen05_guardrail_trap_unallocated_columns_being_dealloced)
        /*0014*/ 	.word	0x00000000


	//----- nvinfo : EIATTR_FRAME_SIZE
	.align		4
.L_21:
        /*0018*/ 	.byte	0x04, 0x11
        /*001a*/ 	.short	(.L_23 - .L_22)
	.align		4
.L_22:
        /*001c*/ 	.word	index@($__internal_1_$__cuda_sm10x_tcgen05_guardrail_trap_phase_invalid_during_alloc)
        /*0020*/ 	.word	0x00000000


	//----- nvinfo : EIATTR_FRAME_SIZE
	.align		4
.L_23:
        /*0024*/ 	.byte	0x04, 0x11
        /*0026*/ 	.short	(.L_25 - .L_24)
	.align		4
.L_24:
        /*0028*/ 	.word	index@($__internal_0_$__cuda_sm10x_tcgen05_guardrail_trap_col_being_dealloced_not_returned_by_alloc)
        /*002c*/ 	.word	0x00000000


	//----- nvinfo : EIATTR_FRAME_SIZE
	.align		4
.L_25:
        /*0030*/ 	.byte	0x04, 0x11
        /*0032*/ 	.short	(.L_27 - .L_26)
	.align		4
.L_26:
        /*0034*/ 	.word	index@(_ZN7cutlass13device_kernelINS_4gemm6kernel13GemmUniversalIN4cute5tupleIJiiiiEEENS1_10collective13CollectiveMmaINS1_35MainloopSm100TmaUmmaWarpSpecializedILi7ELi2ELi4ENS5_IJNS4_1CILi1EEESB_SB_EEEEENS5_IJNSA_ILi128EEENSA_ILi64EEENSA_ILi32EEEEEENS_10bfloat16_tENS5_IJlSB_lEEESI_SJ_NS4_8TiledMMAINS4_8MMA_AtomIJNS4_20SM100_MMA_F16BF16_SSISI_SI_fLi128ELi64ELNS4_4UMMA5MajorE0ELSO_0ELNSN_7ScaleInE0ELSP_0EEEEEENS4_6LayoutISC_NS5_IJNSA_ILi0EEEST_ST_EEEEENS5_IJNS4_10UnderscoreESW_SW_EEEEENS4_13SM90_TMA_LOADENS4_14ComposedLayoutINS4_7SwizzleILi2ELi4ELi3EEENS4_18smem_ptr_flag_bitsILi16EEENSS_INS5_IJNSA_ILi8EEESG_EEENS5_IJSG_SB_EEEEEEEvNS4_8identityESZ_S19_vS1A_EENS_8epilogue10collective18CollectiveEpilogueINS1C_23Sm100TmaWarpSpecializedILi3ELi2ELi32ELb1ELb0EEEJSH_NS5_IJNSS_ISE_SB_EENSS_ISG_SB_EEEEESI_SJ_SI_SJ_NS1C_6fusion15FusionCallbacksIS1G_NS1K_17LinearCombinationISI_fSI_fLNS_15FloatRoundStyleE2EEESH_S1J_JEEENS4_5SM1004TMEM4LOAD26SM100_TMEM_LOAD_32dp32b32xESZ_S19_NS4_39AutoVectorizingCopyWithAssumedAlignmentILi128EEENS4_14SM90_TMA_STOREES19_S1V_S1V_EEEvvEEEEvNT_6ParamsE)
        /*0038*/ 	.word	0x00000000


	//----- nvinfo : EIATTR_MIN_STACK_SIZE
	.align		4
.L_27:
        /*003c*/ 	.byte	0x04, 0x12
        /*003e*/ 	.short	(.L_29 - .L_28)
	.align		4
.L_28:
        /*0040*/ 	.word	index@(_ZN7cutlass13device_kernelINS_4gemm6kernel13GemmUniversalIN4cute5tupleIJiiiiEEENS1_10collective13CollectiveMmaINS1_35MainloopSm100TmaUmmaWarpSpecializedILi7ELi2ELi4ENS5_IJNS4_1CILi1EEESB_SB_EEEEENS5_IJNSA_ILi128EEENSA_ILi64EEENSA_ILi32EEEEEENS_10bfloat16_tENS5_IJlSB_lEEESI_SJ_NS4_8TiledMMAINS4_8MMA_AtomIJNS4_20SM100_MMA_F16BF16_SSISI_SI_fLi128ELi64ELNS4_4UMMA5MajorE0ELSO_0ELNSN_7ScaleInE0ELSP_0EEEEEENS4_6LayoutISC_NS5_IJNSA_ILi0EEEST_ST_EEEEENS5_IJNS4_10UnderscoreESW_SW_EEEEENS4_13SM90_TMA_LOADENS4_14ComposedLayoutINS4_7SwizzleILi2ELi4ELi3EEENS4_18smem_ptr_flag_bitsILi16EEENSS_INS5_IJNSA_ILi8EEESG_EEENS5_IJSG_SB_EEEEEEEvNS4_8identityESZ_S19_vS1A_EENS_8epilogue10collective18CollectiveEpilogueINS1C_23Sm100TmaWarpSpecializedILi3ELi2ELi32ELb1ELb0EEEJSH_NS5_IJNSS_ISE_SB_EENSS_ISG_SB_EEEEESI_SJ_SI_SJ_NS1C_6fusion15FusionCallbacksIS1G_NS1K_17LinearCombinationISI_fSI_fLNS_15FloatRoundStyleE2EEESH_S1J_JEEENS4_5SM1004TMEM4LOAD26SM100_TMEM_LOAD_32dp32b32xESZ_S19_NS4_39AutoVectorizingCopyWithAssumedAlignmentILi128EEENS4_14SM90_TMA_STOREES19_S1V_S1V_EEEvvEEEEvNT_6ParamsE)
        /*0044*/ 	.word	0x00000000
.L_29:


//--------------------- .nv.compat                --------------------------
	.section	.nv.compat,"",@"SHT_CUDA_COMPAT_INFO"
	.align	4
        /*0000*/ 	.byte	0x02, 0x09, 0x01, 0x00, 0x02, 0x02, 0x02, 0x00, 0x02, 0x05, 0x05, 0x00, 0x03, 0x07, 0x01, 0x01
        /*0010*/ 	.byte	0x02, 0x03, 0x01, 0x00, 0x02, 0x06, 0x01, 0x00, 0x04, 0x0b, 0x08, 0x00, 0x09, 0x00, 0x00, 0x00
        /*0020*/ 	.byte	0x00, 0x00, 0x00, 0x00


//--------------------- .nv.info._ZN7cutlass13device_kernelINS_4gemm6kernel13GemmUniversalIN4cute5tupleIJiiiiEEENS1_10collective13CollectiveMmaINS1_35MainloopSm100TmaUmmaWarpSpecializedILi7ELi2ELi4ENS5_IJNS4_1CILi1EEESB_SB_EEEEENS5_IJNSA_ILi128EEENSA_ILi64EEENSA_ILi32EEEEEENS_10bfloat16_tENS5_IJlSB_lEEESI_SJ_NS4_8TiledMMAINS4_8MMA_AtomIJNS4_20SM100_MMA_F16BF16_SSISI_SI_fLi128ELi64ELNS4_4UMMA5MajorE0ELSO_0ELNSN_7ScaleInE0ELSP_0EEEEEENS4_6LayoutISC_NS5_IJNSA_ILi0EEEST_ST_EEEEENS5_IJNS4_10UnderscoreESW_SW_EEEEENS4_13SM90_TMA_LOADENS4_14ComposedLayoutINS4_7SwizzleILi2ELi4ELi3EEENS4_18smem_ptr_flag_bitsILi16EEENSS_INS5_IJNSA_ILi8EEESG_EEENS5_IJSG_SB_EEEEEEEvNS4_8identityESZ_S19_vS1A_EENS_8epilogue10collective18CollectiveEpilogueINS1C_23Sm100TmaWarpSpecializedILi3ELi2ELi32ELb1ELb0EEEJSH_NS5_IJNSS_ISE_SB_EENSS_ISG_SB_EEEEESI_SJ_SI_SJ_NS1C_6fusion15FusionCallbacksIS1G_NS1K_17LinearCombinationISI_fSI_fLNS_15FloatRoundStyleE2EEESH_S1J_JEEENS4_5SM1004TMEM4LOAD26SM100_TMEM_LOAD_32dp32b32xESZ_S19_NS4_39AutoVectorizingCopyWithAssumedAlignmentILi128EEENS4_14SM90_TMA_STOREES19_S1V_S1V_EEEvvEEEEvNT_6ParamsE --------------------------
	.section	.nv.info._ZN7cutlass13device_kernelINS_4gemm6kernel13GemmUniversalIN4cute5tupleIJiiiiEEENS1_10collective13CollectiveMmaINS1_35MainloopSm100TmaUmmaWarpSpecializedILi7ELi2ELi4ENS5_IJNS4_1CILi1EEESB_SB_EEEEENS5_IJNSA_ILi128EEENSA_ILi64EEENSA_ILi32EEEEEENS_10bfloat16_tENS5_IJlSB_lEEESI_SJ_NS4_8TiledMMAINS4_8MMA_AtomIJNS4_20SM100_MMA_F16BF16_SSISI_SI_fLi128ELi64ELNS4_4UMMA5MajorE0ELSO_0ELNSN_7ScaleInE0ELSP_0EEEEEENS4_6LayoutISC_NS5_IJNSA_ILi0EEEST_ST_EEEEENS5_IJNS4_10UnderscoreESW_SW_EEEEENS4_13SM90_TMA_LOADENS4_14ComposedLayoutINS4_7SwizzleILi2ELi4ELi3EEENS4_18smem_ptr_flag_bitsILi16EEENSS_INS5_IJNSA_ILi8EEESG_EEENS5_IJSG_SB_EEEEEEEvNS4_8identityESZ_S19_vS1A_EENS_8epilogue10collective18CollectiveEpilogueINS1C_23Sm100TmaWarpSpecializedILi3ELi2ELi32ELb1ELb0EEEJSH_NS5_IJNSS_ISE_SB_EENSS_ISG_SB_EEEEESI_SJ_SI_SJ_NS1C_6fusion15FusionCallbacksIS1G_NS1K_17LinearCombinationISI_fSI_fLNS_15FloatRoundStyleE2EEESH_S1J_JEEENS4_5SM1004TMEM4LOAD26SM100_TMEM_LOAD_32dp32b32xESZ_S19_NS4_39AutoVectorizingCopyWithAssumedAlignmentILi128EEENS4_14SM90_TMA_STOREES19_S1V_S1V_EEEvvEEEEvNT_6ParamsE,"",@"SHT_CUDA_INFO"
	.sectionflags	@""
	.align	4


	//----- nvinfo : EIATTR_CUDA_API_VERSION
	.align		4
        /*0000*/ 	.byte	0x04, 0x37
        /*0002*/ 	.short	(.L_31 - .L_30)
.L_30:
        /*0004*/ 	.word	0x00000082


	//----- nvinfo : EIATTR_KPARAM_INFO
	.align		4
.L_31:
        /*0008*/ 	.byte	0x04, 0x17
        /*000a*/ 	.short	(.L_33 - .L_32)
.L_32:
        /*000c*/ 	.word	0x00000000
        /*0010*/ 	.short	0x0000
        /*0012*/ 	.short	0x0000
        /*0014*/ 	.byte	0x00, 0xf0, 0x01, 0x20


	//----- nvinfo : EIATTR_AT_ENTRY_FRAGMENTS
	.align		4
.L_33:
        /*0018*/ 	.byte	0x04, 0x4f
        /*001a*/ 	.short	(.L_35 - .L_34)


	//   ....[0]....
.L_34:
        /*001c*/ 	.word	0x00000006


	//----- nvinfo : EIATTR_RESERVED_SMEM_USED
	.align		4
.L_35:
        /*0020*/ 	.byte	0x01, 0x41
	.zero		2


	//----- nvinfo : EIATTR_SPARSE_MMA_MASK
	.align		4
        /*0024*/ 	.byte	0x03, 0x50
        /*0026*/ 	.short	0x0000


	//----- nvinfo : EIATTR_TCGEN05_1CTA_USED
	.align		4
        /*0028*/ 	.byte	0x01, 0x51
	.zero		2


	//----- nvinfo : EIATTR_MAXREG_COUNT
	.align		4
        /*002c*/ 	.byte	0x03, 0x1b
        /*002e*/ 	.short	0x00ff


	//----- nvinfo : EIATTR_NUM_BARRIERS
	.align		4
        /*0030*/ 	.byte	0x02, 0x4c
        /*0032*/ 	.byte	0x07
	.zero		1


	//----- nvinfo : EIATTR_EXTERNS
	.align		4
        /*0034*/ 	.byte	0x04, 0x0f
        /*0036*/ 	.short	(.L_37 - .L_36)


	//   ....[0]....
	.align		4
.L_36:
        /*0038*/ 	.word	index@(__assertfail)


	//----- nvinfo : EIATTR_MERCURY_ISA_VERSION
	.align		4
.L_37:
        /*003c*/ 	.byte	0x03, 0x5f
        /*003e*/ 	.short	0x0101


	//----- nvinfo : EIATTR_INT_WARP_WIDE_INSTR_OFFSETS
	.align		4
        /*0040*/ 	.byte	0x04, 0x31
        /*0042*/ 	.short	(.L_39 - .L_38)


	//   ....[0]....
.L_38:
        /*0044*/ 	.word	0x00001e20


	//   ....[1]....
        /*0048*/ 	.word	0x00003930


	//   ....[2]....
        /*004c*/ 	.word	0x00003960


	//   ....[3]....
        /*0050*/ 	.word	0x000039b0


	//   ....[4]....
        /*0054*/ 	.word	0x000042a0


	//   ....[5]....
        /*0058*/ 	.word	0x000042c0


	//   ....[6]....
        /*005c*/ 	.word	0x00004590


	//   ....[7]....
        /*0060*/ 	.word	0x000046c0


	//----- nvinfo : EIATTR_COOP_GROUP_MASK_REGIDS
	.align		4
.L_39:
        /*0064*/ 	.byte	0x04, 0x29
        /*0066*/ 	.short	(.L_41 - .L_40)


	//   ....[0]....
.L_40:
        /*0068*/ 	.word	0xffffffff


	//   ....[1]....
        /*006c*/ 	.word	0xffffffff


	//   ....[2]....
        /*0070*/ 	.word	0xffffffff


	//   ....[3]....
        /*0074*/ 	.word	0xffffffff


	//   ....[4]....
        /*0078*/ 	.word	0xffffffff


	//   ....[5]....
        /*007c*/ 	.word	0xffffffff


	//   ....[6]....
        /*0080*/ 	.word	0xffffffff


	//   ....[7]....
        /*0084*/ 	.word	0xffffffff


	//   ....[8]....
        /*0088*/ 	.word	0xffffffff


	//   ....[9]....
        /*008c*/ 	.word	0xffffffff


	//   ....[10]....
        /*0090*/ 	.word	0xffffffff


	//   ....[11]....
        /*0094*/ 	.word	0xffffffff


	//   ....[12]....
        /*0098*/ 	.word	0xffffffff


	//----- nvinfo : EIATTR_COOP_GROUP_INSTR_OFFSETS
	.align		4
.L_41:
        /*009c*/ 	.byte	0x04, 0x28
        /*009e*/ 	.short	(.L_43 - .L_42)


	//   ....[0]....
.L_42:
        /*00a0*/ 	.word	0x00000090


	//   ....[1]....
        /*00a4*/ 	.word	0x000004d0


	//   ....[2]....
        /*00a8*/ 	.word	0x000006a0


	//   ....[3]....
        /*00ac*/ 	.word	0x00000820


	//   ....[4]....
        /*00b0*/ 	.word	0x00000920


	//   ....[5]....
        /*00b4*/ 	.word	0x00000a90


	//   ....[6]....
        /*00b8*/ 	.word	0x00000c30


	//   ....[7]....
        /*00bc*/ 	.word	0x00001d00


	//   ....[8]....
        /*00c0*/ 	.word	0x00002c90


	//   ....[9]....
        /*00c4*/ 	.word	0x00002ea0


	//   ....[10]....
        /*00c8*/ 	.word	0x00002ed0


	//   ....[11]....
        /*00cc*/ 	.word	0x00003820


	//   ....[12]....
        /*00d0*/ 	.word	0x00003a50


	//----- nvinfo : EIATTR_VRC_CTA_INIT_COUNT
	.align		4
.L_43:
        /*00d4*/ 	.byte	0x02, 0x4a
        /*00d6*/ 	.byte	0x80
	.zero		1


	//----- nvinfo : EIATTR_SYSCALL_OFFSETS
	.align		4
        /*00d8*/ 	.byte	0x04, 0x46
        /*00da*/ 	.short	(.L_45 - .L_44)


	//   ....[0]....
.L_44:
        /*00dc*/ 	.word	0x00005270


	//   ....[1]....
        /*00e0*/ 	.word	0x00005360


	//   ....[2]....
        /*00e4*/ 	.word	0x00005ba0


	//   ....[3]....
        /*00e8*/ 	.word	0x00006850


	//----- nvinfo : EIATTR_MBARRIER_INSTR_OFFSETS
	.align		4
.L_45:
        /*00ec*/ 	.byte	0x04, 0x39
        /*00ee*/ 	.short	(.L_47 - .L_46)


	//   ....[0]....
.L_46:
        /*00f0*/ 	.word	0x000005b0
        /*00f4*/ 	.word	0x000000ff
        /*00f8*/ 	.word	0x00000000
        /*00fc*/ 	.short	0x0100
        /*00fe*/ 	.byte	0x05
	.zero		1


	//   ....[1]....
        /*0100*/ 	.word	0x000005c0
        /*0104*/ 	.word	0x000000ff
        /*0108*/ 	.word	0x00000038
        /*010c*/ 	.short	0x0100
        /*010e*/ 	.byte	0x05
	.zero		1


	//   ....[2]....
        /*0110*/ 	.word	0x000005d0
        /*0114*/ 	.word	0x000000ff
        /*0118*/ 	.word	0x00000008
        /*011c*/ 	.short	0x0100
        /*011e*/ 	.byte	0x05
	.zero		1


	//   ....[3]....
        /*0120*/ 	.word	0x000005e0
        /*0124*/ 	.word	0x000000ff
        /*0128*/ 	.word	0x00000040
        /*012c*/ 	.short	0x0100
        /*012e*/ 	.byte	0x05
	.zero		1


	//   ....[4]....
        /*0130*/ 	.word	0x000005f0
        /*0134*/ 	.word	0x000000ff
        /*0138*/ 	.word	0x00000010
        /*013c*/ 	.short	0x0100
        /*013e*/ 	.byte	0x05
	.zero		1


	//   ....[5]....
        /*0140*/ 	.word	0x00000600
        /*0144*/ 	.word	0x000000ff
        /*0148*/ 	.word	0x00000048
        /*014c*/ 	.short	0x0100
        /*014e*/ 	.byte	0x05
	.zero		1


	//   ....[6]....
        /*0150*/ 	.word	0x00000610
        /*0154*/ 	.word	0x000000ff
        /*0158*/ 	.word	0x00000018
        /*015c*/ 	.short	0x0100
        /*015e*/ 	.byte	0x05
	.zero		1


	//   ....[7]....
        /*0160*/ 	.word	0x00000620
        /*0164*/ 	.word	0x000000ff
        /*0168*/ 	.word	0x00000050
        /*016c*/ 	.short	0x0100
        /*016e*/ 	.byte	0x05
	.zero		1


	//   ....[8]....
        /*0170*/ 	.word	0x00000630
        /*0174*/ 	.word	0x000000ff
        /*0178*/ 	.word	0x00000020
        /*017c*/ 	.short	0x0100
        /*017e*/ 	.byte	0x05
	.zero		1


	//   ....[9]....
        /*0180*/ 	.word	0x00000640
        /*0184*/ 	.word	0x000000ff
        /*0188*/ 	.word	0x00000058
        /*018c*/ 	.short	0x0100
        /*018e*/ 	.byte	0x05
	.zero		1


	//   ....[10]....
        /*0190*/ 	.word	0x00000650
        /*0194*/ 	.word	0x000000ff
        /*0198*/ 	.word	0x00000028
        /*019c*/ 	.short	0x0100
        /*019e*/ 	.byte	0x05
	.zero		1


	//   ....[11]....
        /*01a0*/ 	.word	0x00000660
        /*01a4*/ 	.word	0x000000ff
        /*01a8*/ 	.word	0x00000060
        /*01ac*/ 	.short	0x0100
        /*01ae*/ 	.byte	0x05
	.zero		1


	//   ....[12]....
        /*01b0*/ 	.word	0x00000670
        /*01b4*/ 	.word	0x000000ff
        /*01b8*/ 	.word	0x00000030
        /*01bc*/ 	.short	0x0100
        /*01be*/ 	.byte	0x05
	.zero		1


	//   ....[13]....
        /*01c0*/ 	.word	0x00000680
        /*01c4*/ 	.word	0x000000ff
        /*01c8*/ 	.word	0x00000068
        /*01cc*/ 	.short	0x0100
        /*01ce*/ 	.byte	0x05
	.zero		1


	//   ....[14]....
        /*01d0*/ 	.word	0x000007b0
        /*01d4*/ 	.word	0x000000ff
        /*01d8*/ 	.word	0x00000070
        /*01dc*/ 	.short	0x0100
        /*01de*/ 	.byte	0x07
	.zero		1


	//   ....[15]....
        /*01e0*/ 	.word	0x000007c0
        /*01e4*/ 	.word	0x000000ff
        /*01e8*/ 	.word	0x00000088
        /*01ec*/ 	.short	0x0100
        /*01ee*/ 	.byte	0x07
	.zero		1


	//   ....[16]....
        /*01f0*/ 	.word	0x000007d0
        /*01f4*/ 	.word	0x000000ff
        /*01f8*/ 	.word	0x00000078
        /*01fc*/ 	.short	0x0100
        /*01fe*/ 	.byte	0x07
	.zero		1


	//   ....[17]....
        /*0200*/ 	.word	0x000007e0
        /*0204*/ 	.word	0x000000ff
        /*0208*/ 	.word	0x00000090
        /*020c*/ 	.short	0x0100
        /*020e*/ 	.byte	0x07
	.zero		1


	//   ....[18]....
        /*0210*/ 	.word	0x000007f0
        /*0214*/ 	.word	0x000000ff
        /*0218*/ 	.word	0x00000080
        /*021c*/ 	.short	0x0100
        /*021e*/ 	.byte	0x07
	.zero		1


	//   ....[19]....
        /*0220*/ 	.word	0x00000800
        /*0224*/ 	.word	0x000000ff
        /*0228*/ 	.word	0x00000098
        /*022c*/ 	.short	0x0100
        /*022e*/ 	.byte	0x07
	.zero		1


	//   ....[20]....
        /*0230*/ 	.word	0x000008f0
        /*0234*/ 	.word	0x000000ff
        /*0238*/ 	.word	0x000000a0
        /*023c*/ 	.short	0x0100
        /*023e*/ 	.byte	0x05
	.zero		1


	//   ....[21]....
        /*0240*/ 	.word	0x00000900
        /*0244*/ 	.word	0x000000ff
        /*0248*/ 	.word	0x000000a8
        /*024c*/ 	.short	0x0100
        /*024e*/ 	.byte	0x05
	.zero		1


	//   ....[22]....
        /*0250*/ 	.word	0x00000a40
        /*0254*/ 	.word	0x000000ff
        /*0258*/ 	.word	0x000000b0
        /*025c*/ 	.short	0x0100
        /*025e*/ 	.byte	0x05
	.zero		1


	//   ....[23]....
        /*0260*/ 	.word	0x00000a50
        /*0264*/ 	.word	0x000000ff
        /*0268*/ 	.word	0x000000c0
        /*026c*/ 	.short	0x0100
        /*026e*/ 	.byte	0x05
	.zero		1


	//   ....[24]....
        /*0270*/ 	.word	0x00000a60
        /*0274*/ 	.word	0x000000ff
        /*0278*/ 	.word	0x000000b8
        /*027c*/ 	.short	0x0100
        /*027e*/ 	.byte	0x05
	.zero		1


	//   ....[25]....
        /*0280*/ 	.word	0x00000a70
        /*0284*/ 	.word	0x000000ff
        /*0288*/ 	.word	0x000000c8
        /*028c*/ 	.short	0x0100
        /*028e*/ 	.byte	0x05
	.zero		1


	//   ....[26]....
        /*0290*/ 	.word	0x00000ba0
        /*0294*/ 	.word	0x000000ff
        /*0298*/ 	.word	0x000000d0
        /*029c*/ 	.short	0x0100
        /*029e*/ 	.byte	0x07
	.zero		1


	//   ....[27]....
        /*02a0*/ 	.word	0x00000bb0
        /*02a4*/ 	.word	0x000000ff
        /*02a8*/ 	.word	0x000000f0
        /*02ac*/ 	.short	0x0100
        /*02ae*/ 	.byte	0x07
	.zero		1


	//   ....[28]....
        /*02b0*/ 	.word	0x00000bc0
        /*02b4*/ 	.word	0x000000ff
        /*02b8*/ 	.word	0x000000d8
        /*02bc*/ 	.short	0x0100
        /*02be*/ 	.byte	0x07
	.zero		1


	//   ....[29]....
        /*02c0*/ 	.word	0x00000bd0
        /*02c4*/ 	.word	0x000000ff
        /*02c8*/ 	.word	0x000000f8
        /*02cc*/ 	.short	0x0100
        /*02ce*/ 	.byte	0x07
	.zero		1


	//   ....[30]....
        /*02d0*/ 	.word	0x00000be0
        /*02d4*/ 	.word	0x000000ff
        /*02d8*/ 	.word	0x000000e0
        /*02dc*/ 	.short	0x0100
        /*02de*/ 	.byte	0x07
	.zero		1


	//   ....[31]....
        /*02e0*/ 	.word	0x00000bf0
        /*02e4*/ 	.word	0x000000ff
        /*02e8*/ 	.word	0x00000100
        /*02ec*/ 	.short	0x0100
        /*02ee*/ 	.byte	0x07
	.zero		1


	//   ....[32]....
        /*02f0*/ 	.word	0x00000c00
        /*02f4*/ 	.word	0x000000ff
        /*02f8*/ 	.word	0x000000e8
        /*02fc*/ 	.short	0x0100
        /*02fe*/ 	.byte	0x07
	.zero		1


	//   ....[33]....
        /*0300*/ 	.word	0x00000c10
        /*0304*/ 	.word	0x000000ff
        /*0308*/ 	.word	0x00000108
        /*030c*/ 	.short	0x0100
        /*030e*/ 	.byte	0x07
	.zero		1


	//   ....[34]....
        /*0310*/ 	.word	0x00000d00
        /*0314*/ 	.word	0x000000ff
        /*0318*/ 	.word	0x00000110
        /*031c*/ 	.short	0x0100
        /*031e*/ 	.byte	0x05
	.zero		1


	//   ....[35]....
        /*0320*/ 	.word	0x00000d10
        /*0324*/ 	.word	0x000000ff
        /*0328*/ 	.word	0x00000120
        /*032c*/ 	.short	0x0100
        /*032e*/ 	.byte	0x05
	.zero		1


	//   ....[36]....
        /*0330*/ 	.word	0x00000d20
        /*0334*/ 	.word	0x000000ff
        /*0338*/ 	.word	0x00000118
        /*033c*/ 	.short	0x0100
        /*033e*/ 	.byte	0x05
	.zero		1


	//   ....[37]....
        /*0340*/ 	.word	0x00000d30
        /*0344*/ 	.word	0x000000ff
        /*0348*/ 	.word	0x00000128
        /*034c*/ 	.short	0x0100
        /*034e*/ 	.byte	0x05
	.zero		1


	//   ....[38]....
        /*0350*/ 	.word	0x00001600
        /*0354*/ 	.word	0x00000002
        /*0358*/ 	.word	0x00000120
        /*035c*/ 	.short	0x010a
        /*035e*/ 	.byte	0xff
	.zero		1


	//   ....[39]....
        /*0360*/ 	.word	0x00001630
        /*0364*/ 	.word	0x00000002
        /*0368*/ 	.word	0x00000110
        /*036c*/ 	.short	0x0101
        /*036e*/ 	.byte	0xff
	.zero		1


	//   ....[40]....
        /*0370*/ 	.word	0x00001700
        /*0374*/ 	.word	0x000000ff
        /*0378*/ 	.word	0x00000038
        /*037c*/ 	.short	0x010a
        /*037e*/ 	.byte	0x08
	.zero		1


	//   ....[41]....
        /*0380*/ 	.word	0x000017a0
        /*0384*/ 	.word	0x000000ff
        /*0388*/ 	.word	0x00000038
        /*038c*/ 	.short	0x010a
        /*038e*/ 	.byte	0x21
	.zero		1


	//   ....[42]....
        /*0390*/ 	.word	0x000018f0
        /*0394*/ 	.word	0x000000ff
        /*0398*/ 	.word	0x00000038
        /*039c*/ 	.short	0x010a
        /*039e*/ 	.byte	0x08
	.zero		1


	//   ....[43]....
        /*03a0*/ 	.word	0x00001a00
        /*03a4*/ 	.word	0x000000ff
        /*03a8*/ 	.word	0x000000a8
        /*03ac*/ 	.short	0x0101
        /*03ae*/ 	.byte	0x04
	.zero		1


	//   ....[44]....
        /*03b0*/ 	.word	0x00001a20
        /*03b4*/ 	.word	0x000000ff
        /*03b8*/ 	.word	0x00000038
        /*03bc*/ 	.short	0x010a
        /*03be*/ 	.byte	0x08
	.zero		1


	//   ....[45]....
        /*03c0*/ 	.word	0x00001aa0
        /*03c4*/ 	.word	0x000000ff
        /*03c8*/ 	.word	0x00000038
        /*03cc*/ 	.short	0x010a
        /*03ce*/ 	.byte	0x11
	.zero		1


	//   ....[46]....
        /*03d0*/ 	.word	0x00001bf0
        /*03d4*/ 	.word	0x000000ff
        /*03d8*/ 	.word	0x00000038
        /*03dc*/ 	.short	0x010a
        /*03de*/ 	.byte	0x08
	.zero		1


	//   ....[47]....
        /*03e0*/ 	.word	0x00001d30
        /*03e4*/ 	.word	0x00000002
        /*03e8*/ 	.word	0x000000b0
        /*03ec*/ 	.short	0x010a
        /*03ee*/ 	.byte	0xff
	.zero		1


	//   ....[48]....
        /*03f0*/ 	.word	0x00001df0
        /*03f4*/ 	.word	0x00000002
        /*03f8*/ 	.word	0x00000000
        /*03fc*/ 	.short	0x0101
        /*03fe*/ 	.byte	0xff
	.zero		1


	//   ....[49]....
        /*0400*/ 	.word	0x00002350
        /*0404*/ 	.word	0x000000ff
        /*0408*/ 	.word	0x00000000
        /*040c*/ 	.short	0x010a
        /*040e*/ 	.byte	0x05
	.zero		1


	//   ....[50]....
        /*0410*/ 	.word	0x000023e0
        /*0414*/ 	.word	0x000000ff
        /*0418*/ 	.word	0x00000000
        /*041c*/ 	.short	0x010a
        /*041e*/ 	.byte	0x05
	.zero		1


	//   ....[51]....
        /*0420*/ 	.word	0x00002470
        /*0424*/ 	.word	0x000000ff
        /*0428*/ 	.word	0x00000000
        /*042c*/ 	.short	0x010a
        /*042e*/ 	.byte	0x05
	.zero		1


	//   ....[52]....
        /*0430*/ 	.word	0x00002500
        /*0434*/ 	.word	0x000000ff
        /*0438*/ 	.word	0x00000000
        /*043c*/ 	.short	0x010a
        /*043e*/ 	.byte	0x05
	.zero		1


	//   ....[53]....
        /*0440*/ 	.word	0x00002590
        /*0444*/ 	.word	0x000000ff
        /*0448*/ 	.word	0x00000000
        /*044c*/ 	.short	0x010a
        /*044e*/ 	.byte	0x05
	.zero		1


	//   ....[54]....
        /*0450*/ 	.word	0x00002620
        /*0454*/ 	.word	0x000000ff
        /*0458*/ 	.word	0x00000000
        /*045c*/ 	.short	0x010a
        /*045e*/ 	.byte	0x05
	.zero		1


	//   ....[55]....
        /*0460*/ 	.word	0x000026c0
        /*0464*/ 	.word	0x00000000
        /*0468*/ 	.word	0x00000000
        /*046c*/ 	.short	0x010a
        /*046e*/ 	.byte	0xff
	.zero		1


	//   ....[56]....
        /*0470*/ 	.word	0x000027e0
        /*0474*/ 	.word	0x00000000
        /*0478*/ 	.word	0x00000110
        /*047c*/ 	.short	0x010a
        /*047e*/ 	.byte	0xff
	.zero		1


	//   ....[57]....
        /*0480*/ 	.word	0x00002850
        /*0484*/ 	.word	0x00000000
        /*0488*/ 	.word	0x00000000
        /*048c*/ 	.short	0x0101
        /*048e*/ 	.byte	0xff
	.zero		1


	//   ....[58]....
        /*0490*/ 	.word	0x00002870
        /*0494*/ 	.word	0x000000ff
        /*0498*/ 	.word	0x000000c0
        /*049c*/ 	.short	0x010a
        /*049e*/ 	.byte	0x05
	.zero		1


	//   ....[59]....
        /*04a0*/ 	.word	0x00002990
        /*04a4*/ 	.word	0x00000000
        /*04a8*/ 	.word	0x000000b0
        /*04ac*/ 	.short	0x010a
        /*04ae*/ 	.byte	0xff
	.zero		1


	//   ....[60]....
        /*04b0*/ 	.word	0x00002a90
        /*04b4*/ 	.word	0x00000000
        /*04b8*/ 	.word	0x00000000
        /*04bc*/ 	.short	0x0101
        /*04be*/ 	.byte	0xff
	.zero		1


	//   ....[61]....
        /*04c0*/ 	.word	0x00002b20
        /*04c4*/ 	.word	0x000000ff
        /*04c8*/ 	.word	0x000000c0
        /*04cc*/ 	.short	0x0106
        /*04ce*/ 	.byte	0x05
	.zero		1


	//   ....[62]....
        /*04d0*/ 	.word	0x00002b40
        /*04d4*/ 	.word	0x000000ff
        /*04d8*/ 	.word	0x000000c0
        /*04dc*/ 	.short	0x010a
        /*04de*/ 	.byte	0x05
	.zero		1


	//   ....[63]....
        /*04e0*/ 	.word	0x00002bd0
        /*04e4*/ 	.word	0x000000ff
        /*04e8*/ 	.word	0x000000c0
        /*04ec*/ 	.short	0x0106
        /*04ee*/ 	.byte	0x04
	.zero		1


	//   ....[64]....
        /*04f0*/ 	.word	0x00002c10
        /*04f4*/ 	.word	0x00000000
        /*04f8*/ 	.word	0x000000c0
        /*04fc*/ 	.short	0x010a
        /*04fe*/ 	.byte	0xff
	.zero		1


	//   ....[65]....
        /*0500*/ 	.word	0x00003110
        /*0504*/ 	.word	0x00000000
        /*0508*/ 	.word	0x000000b0
        /*050c*/ 	.short	0x010a
        /*050e*/ 	.byte	0xff
	.zero		1


	//   ....[66]....
        /*0510*/ 	.word	0x00003220
        /*0514*/ 	.word	0x00000003
        /*0518*/ 	.word	0x00000000
        /*051c*/ 	.short	0x0101
        /*051e*/ 	.byte	0xff
	.zero		1


	//   ....[67]....
        /*0520*/ 	.word	0x00003230
        /*0524*/ 	.word	0x000000ff
        /*0528*/ 	.word	0x00000000
        /*052c*/ 	.short	0x010a
        /*052e*/ 	.byte	0x04
	.zero		1


	//   ....[68]....
        /*0530*/ 	.word	0x00003250
        /*0534*/ 	.word	0x000000ff
        /*0538*/ 	.word	0x000000f0
        /*053c*/ 	.short	0x010a
        /*053e*/ 	.byte	0x08
	.zero		1


	//   ....[69]....
        /*0540*/ 	.word	0x00003320
        /*0544*/ 	.word	0x000000ff
        /*0548*/ 	.word	0x00000000
        /*054c*/ 	.short	0x010a
        /*054e*/ 	.byte	0x07
	.zero		1


	//   ....[70]....
        /*0550*/ 	.word	0x00003460
        /*0554*/ 	.word	0x000000ff
        /*0558*/ 	.word	0x00000000
        /*055c*/ 	.short	0x010a
        /*055e*/ 	.byte	0x04
	.zero		1


	//   ....[71]....
        /*0560*/ 	.word	0x00003650
        /*0564*/ 	.word	0x000000ff
        /*0568*/ 	.word	0x00000000
        /*056c*/ 	.short	0x010a
        /*056e*/ 	.byte	0x05
	.zero		1


	//   ....[72]....
        /*0570*/ 	.word	0x000036e0
        /*0574*/ 	.word	0x000000ff
        /*0578*/ 	.word	0x00000000
        /*057c*/ 	.short	0x010a
        /*057e*/ 	.byte	0x05
	.zero		1


	//   ....[73]....
        /*0580*/ 	.word	0x00003770
        /*0584*/ 	.word	0x000000ff
        /*0588*/ 	.word	0x00000000
        /*058c*/ 	.short	0x010a
        /*058e*/ 	.byte	0x05
	.zero		1


	//   ....[74]....
        /*0590*/ 	.word	0x00003800
        /*0594*/ 	.word	0x000000ff
        /*0598*/ 	.word	0x00000000
        /*059c*/ 	.short	0x010a
        /*059e*/ 	.byte	0x07
	.zero		1


	//   ....[75]....
        /*05a0*/ 	.word	0x00003c40
        /*05a4*/ 	.word	0x00000000
        /*05a8*/ 	.word	0x000000b0
        /*05ac*/ 	.short	0x010a
        /*05ae*/ 	.byte	0xff
	.zero		1


	//   ....[76]....
        /*05b0*/ 	.word	0x00003d00
        /*05b4*/ 	.word	0x00000000
        /*05b8*/ 	.word	0x00000000
        /*05bc*/ 	.short	0x0101
        /*05be*/ 	.byte	0xff
	.zero		1


	//   ....[77]....
        /*05c0*/ 	.word	0x00004020
        /*05c4*/ 	.word	0x000000ff
        /*05c8*/ 	.word	0x000000a8
        /*05cc*/ 	.short	0x010a
        /*05ce*/ 	.byte	0x07
	.zero		1


	//   ....[78]....
        /*05d0*/ 	.word	0x00004240
        /*05d4*/ 	.word	0x000000ff
        /*05d8*/ 	.word	0x00000088
        /*05dc*/ 	.short	0x010a
        /*05de*/ 	.byte	0x0f
	.zero		1


	//   ....[79]....
        /*05e0*/ 	.word	0x00004440
        /*05e4*/ 	.word	0x000000ff
        /*05e8*/ 	.word	0x00000070
        /*05ec*/ 	.short	0x010b
        /*05ee*/ 	.byte	0x0f
	.zero		1


	//   ....[80]....
        /*05f0*/ 	.word	0x00004490
        /*05f4*/ 	.word	0x000000ff
        /*05f8*/ 	.word	0x00000000
        /*05fc*/ 	.short	0x0101
        /*05fe*/ 	.byte	0x10
	.zero		1


	//   ....[81]....
        /*0600*/ 	.word	0x000044d0
        /*0604*/ 	.word	0x000000ff
        /*0608*/ 	.word	0x00000088
        /*060c*/ 	.short	0x010a
        /*060e*/ 	.byte	0x0d
	.zero		1


	//   ....[82]....
        /*0610*/ 	.word	0x00004710
        /*0614*/ 	.word	0x000000ff
        /*0618*/ 	.word	0x00000070
        /*061c*/ 	.short	0x010b
        /*061e*/ 	.byte	0x0d
	.zero		1


	//   ....[83]....
        /*0620*/ 	.word	0x00004780
        /*0624*/ 	.word	0x000000ff
        /*0628*/ 	.word	0x00000000
        /*062c*/ 	.short	0x0101
        /*062e*/ 	.byte	0x0f
	.zero		1


	//   ....[84]....
        /*0630*/ 	.word	0x000047d0
        /*0634*/ 	.word	0x000000ff
        /*0638*/ 	.word	0x00000000
        /*063c*/ 	.short	0x010a
        /*063e*/ 	.byte	0x04
	.zero		1


	//   ....[85]....
        /*0640*/ 	.word	0x00004860
        /*0644*/ 	.word	0x000000ff
        /*0648*/ 	.word	0x00000000
        /*064c*/ 	.short	0x010a
        /*064e*/ 	.byte	0x04
	.zero		1


	//   ....[86]....
        /*0650*/ 	.word	0x00004900
        /*0654*/ 	.word	0x00000000
        /*0658*/ 	.word	0x00000000
        /*065c*/ 	.short	0x010a
        /*065e*/ 	.byte	0xff
	.zero		1


	//   ....[87]....
        /*0660*/ 	.word	0x00004c40
        /*0664*/ 	.word	0x00000000
        /*0668*/ 	.word	0x000000b0
        /*066c*/ 	.short	0x010a
        /*066e*/ 	.byte	0xff
	.zero		1


	//   ....[88]....
        /*0670*/ 	.word	0x00004d50
        /*0674*/ 	.word	0x00000000
        /*0678*/ 	.word	0x00000000
        /*067c*/ 	.short	0x0101
        /*067e*/ 	.byte	0xff
	.zero		1


	//   ....[89]....
        /*0680*/ 	.word	0x000057f0
        /*0684*/ 	.word	0x00000000
        /*0688*/ 	.word	0x00000070
        /*068c*/ 	.short	0x010a
        /*068e*/ 	.byte	0xff
	.zero		1


	//   ....[90]....
        /*0690*/ 	.word	0x00005860
        /*0694*/ 	.word	0x00000049
        /*0698*/ 	.word	0x000000d0
        /*069c*/ 	.short	0x010a
        /*069e*/ 	.byte	0xff
	.zero		1


	//   ....[91]....
        /*06a0*/ 	.word	0x00005950
        /*06a4*/ 	.word	0x00000000
        /*06a8*/ 	.word	0x00000070
        /*06ac*/ 	.short	0x010a
        /*06ae*/ 	.byte	0xff
	.zero		1


	//   ....[92]....
        /*06b0*/ 	.word	0x00005a80
        /*06b4*/ 	.word	0x00000049
        /*06b8*/ 	.word	0x000000d0
        /*06bc*/ 	.short	0x010a
        /*06be*/ 	.byte	0xff
	.zero		1


	//   ....[93]....
        /*06c0*/ 	.word	0x00006590
        /*06c4*/ 	.word	0x00000000
        /*06c8*/ 	.word	0x00000000
        /*06cc*/ 	.short	0x0101
        /*06ce*/ 	.byte	0xff
	.zero		1


	//   ....[94]....
        /*06d0*/ 	.word	0x000065a0
        /*06d4*/ 	.word	0x00000002
        /*06d8*/ 	.word	0x00000070
        /*06dc*/ 	.short	0x010a
        /*06de*/ 	.byte	0xff
	.zero		1


	//   ....[95]....
        /*06e0*/ 	.word	0x00006670
        /*06e4*/ 	.word	0x00000002
        /*06e8*/ 	.word	0x00000070
        /*06ec*/ 	.short	0x010a
        /*06ee*/ 	.byte	0xff
	.zero		1


	//   ....[96]....
        /*06f0*/ 	.word	0x000069e0
        /*06f4*/ 	.word	0x000000ff
        /*06f8*/ 	.word	0x00000000
        /*06fc*/ 	.short	0x0101
        /*06fe*/ 	.byte	0x05
	.zero		1


	//   ....[97]....
        /*0700*/ 	.word	0x00007310
        /*0704*/ 	.word	0x00000000
        /*0708*/ 	.word	0x00000000
        /*070c*/ 	.short	0x0101
        /*070e*/ 	.byte	0xff
	.zero		1


	//   ....[98]....
        /*0710*/ 	.word	0x00007580
        /*0714*/ 	.word	0x000000ff
        /*0718*/ 	.word	0x00000000
        /*071c*/ 	.short	0x0101
        /*071e*/ 	.byte	0x04
	.zero		1


	//   ....[99]....
        /*0720*/ 	.word	0x000075a0
        /*0724*/ 	.word	0x00000002
        /*0728*/ 	.word	0x00000120
        /*072c*/ 	.short	0x010a
        /*072e*/ 	.byte	0xff
	.zero		1


	//   ....[100]....
        /*0730*/ 	.word	0x00007600
        /*0734*/ 	.word	0x00000002
        /*0738*/ 	.word	0x00000038
        /*073c*/ 	.short	0x010a
        /*073e*/ 	.byte	0xff
	.zero		1


	//   ....[101]....
        /*0740*/ 	.word	0x00007660
        /*0744*/ 	.word	0x00000002
        /*0748*/ 	.word	0x00000038
        /*074c*/ 	.short	0x010a
        /*074e*/ 	.byte	0xff
	.zero		1


	//   ....[102]....
        /*0750*/ 	.word	0x000076b0
        /*0754*/ 	.word	0x00000002
        /*0758*/ 	.word	0x000000b0
        /*075c*/ 	.short	0x010a
        /*075e*/ 	.byte	0xff
	.zero		1


	//   ....[103]....
        /*0760*/ 	.word	0x00007710
        /*0764*/ 	.word	0x00000000
        /*0768*/ 	.word	0x00000000
        /*076c*/ 	.short	0x010a
        /*076e*/ 	.byte	0xff
	.zero		1


	//   ....[104]....
        /*0770*/ 	.word	0x00007770
        /*0774*/ 	.word	0x00000000
        /*0778*/ 	.word	0x00000000
        /*077c*/ 	.short	0x010a
        /*077e*/ 	.byte	0xff
	.zero		1


	//   ....[105]....
        /*0780*/ 	.word	0x000077d0
        /*0784*/ 	.word	0x00000000
        /*0788*/ 	.word	0x00000000
        /*078c*/ 	.short	0x010a
        /*078e*/ 	.byte	0xff
	.zero		1


	//   ....[106]....
        /*0790*/ 	.word	0x00007830
        /*0794*/ 	.word	0x00000000
        /*0798*/ 	.word	0x00000000
        /*079c*/ 	.short	0x010a
        /*079e*/ 	.byte	0xff
	.zero		1


	//   ....[107]....
        /*07a0*/ 	.word	0x00007890
        /*07a4*/ 	.word	0x00000000
        /*07a8*/ 	.word	0x00000000
        /*07ac*/ 	.short	0x010a
        /*07ae*/ 	.byte	0xff
	.zero		1


	//   ....[108]....
        /*07b0*/ 	.word	0x000078f0
        /*07b4*/ 	.word	0x00000000
        /*07b8*/ 	.word	0x00000000
        /*07bc*/ 	.short	0x010a
        /*07be*/ 	.byte	0xff
	.zero		1


	//   ....[109]....
        /*07c0*/ 	.word	0x00007940
        /*07c4*/ 	.word	0x00000000
        /*07c8*/ 	.word	0x00000110
        /*07cc*/ 	.short	0x010a
        /*07ce*/ 	.byte	0xff
	.zero		1


	//   ....[110]....
        /*07d0*/ 	.word	0x000079a0
        /*07d4*/ 	.word	0x00000000
        /*07d8*/ 	.word	0x000000c0
        /*07dc*/ 	.short	0x010a
        /*07de*/ 	.byte	0xff
	.zero		1


	//   ....[111]....
        /*07e0*/ 	.word	0x000079f0
        /*07e4*/ 	.word	0x00000000
        /*07e8*/ 	.word	0x000000b0
        /*07ec*/ 	.short	0x010a
        /*07ee*/ 	.byte	0xff
	.zero		1


	//   ....[112]....
        /*07f0*/ 	.word	0x00007a50
        /*07f4*/ 	.word	0x00000000
        /*07f8*/ 	.word	0x000000c0
        /*07fc*/ 	.short	0x010a
        /*07fe*/ 	.byte	0xff
	.zero		1


	//   ....[113]....
        /*0800*/ 	.word	0x00007aa0
        /*0804*/ 	.word	0x00000000
        /*0808*/ 	.word	0x000000b0
        /*080c*/ 	.short	0x010a
        /*080e*/ 	.byte	0xff
	.zero		1


	//   ....[114]....
        /*0810*/ 	.word	0x00007b00
        /*0814*/ 	.word	0x00000002
        /*0818*/ 	.word	0x000000f0
        /*081c*/ 	.short	0x010a
        /*081e*/ 	.byte	0xff
	.zero		1


	//   ....[115]....
        /*0820*/ 	.word	0x00007b60
        /*0824*/ 	.word	0x00000000
        /*0828*/ 	.word	0x00000000
        /*082c*/ 	.short	0x010a
        /*082e*/ 	.byte	0xff
	.zero		1


	//   ....[116]....
        /*0830*/ 	.word	0x00007bc0
        /*0834*/ 	.word	0x00000000
        /*0838*/ 	.word	0x00000000
        /*083c*/ 	.short	0x010a
        /*083e*/ 	.byte	0xff
	.zero		1


	//   ....[117]....
        /*0840*/ 	.word	0x00007c20
        /*0844*/ 	.word	0x00000000
        /*0848*/ 	.word	0x00000000
        /*084c*/ 	.short	0x010a
        /*084e*/ 	.byte	0xff
	.zero		1


	//   ....[118]....
        /*0850*/ 	.word	0x00007c80
        /*0854*/ 	.word	0x00000000
        /*0858*/ 	.word	0x00000000
        /*085c*/ 	.short	0x010a
        /*085e*/ 	.byte	0xff
	.zero		1


	//   ....[119]....
        /*0860*/ 	.word	0x00007ce0
        /*0864*/ 	.word	0x00000000
        /*0868*/ 	.word	0x00000000
        /*086c*/ 	.short	0x010a
        /*086e*/ 	.byte	0xff
	.zero		1


	//   ....[120]....
        /*0870*/ 	.word	0x00007d30
        /*0874*/ 	.word	0x00000000
        /*0878*/ 	.word	0x000000b0
        /*087c*/ 	.short	0x010a
        /*087e*/ 	.byte	0xff
	.zero		1


	//   ....[121]....
        /*0880*/ 	.word	0x00007d90
        /*0884*/ 	.word	0x00000000
        /*0888*/ 	.word	0x000000a8
        /*088c*/ 	.short	0x010a
        /*088e*/ 	.byte	0xff
	.zero		1


	//   ....[122]....
        /*0890*/ 	.word	0x00007df0
        /*0894*/ 	.word	0x00000000
        /*0898*/ 	.word	0x00000088
        /*089c*/ 	.short	0x010a
        /*089e*/ 	.byte	0xff
	.zero		1


	//   ....[123]....
        /*08a0*/ 	.word	0x00007e50
        /*08a4*/ 	.word	0x00000000
        /*08a8*/ 	.word	0x00000088
        /*08ac*/ 	.short	0x010a
        /*08ae*/ 	.byte	0xff
	.zero		1


	//   ....[124]....
        /*08b0*/ 	.word	0x00007eb0
        /*08b4*/ 	.word	0x00000000
        /*08b8*/ 	.word	0x00000000
        /*08bc*/ 	.short	0x010a
        /*08be*/ 	.byte	0xff
	.zero		1


	//   ....[125]....
        /*08c0*/ 	.word	0x00007f10
        /*08c4*/ 	.word	0x00000000
        /*08c8*/ 	.word	0x00000000
        /*08cc*/ 	.short	0x010a
        /*08ce*/ 	.byte	0xff
	.zero		1


	//   ....[126]....
        /*08d0*/ 	.word	0x00007f60
        /*08d4*/ 	.word	0x00000000
        /*08d8*/ 	.word	0x000000b0
        /*08dc*/ 	.short	0x010a
        /*08de*/ 	.byte	0xff
	.zero		1


	//   ....[127]....
        /*08e0*/ 	.word	0x00007fb0
        /*08e4*/ 	.word	0x00000000
        /*08e8*/ 	.word	0x00000070
        /*08ec*/ 	.short	0x010a
        /*08ee*/ 	.byte	0xff
	.zero		1


	//   ....[128]....
        /*08f0*/ 	.word	0x00008000
        /*08f4*/ 	.word	0x00000049
        /*08f8*/ 	.word	0x000000d0
        /*08fc*/ 	.short	0x010a
        /*08fe*/ 	.byte	0xff
	.zero		1


	//   ....[129]....
        /*0900*/ 	.word	0x00008050
        /*0904*/ 	.word	0x00000002
        /*0908*/ 	.word	0x00000070
        /*090c*/ 	.short	0x010a
        /*090e*/ 	.byte	0xff
	.zero		1


	//----- nvinfo : EIATTR_NUM_MBARRIERS
	.align		4
.L_47:
        /*0910*/ 	.byte	0x03, 0x38
        /*0912*/ 	.short	0x0026


	//----- nvinfo : EIATTR_EXIT_INSTR_OFFSETS
	.align		4
        /*0914*/ 	.byte	0x04, 0x1c
        /*0916*/ 	.short	(.L_49 - .L_48)


	//   ....[0]....
.L_48:
        /*0918*/ 	.word	0x000026f0


	//   ....[1]....
        /*091c*/ 	.word	0x00002be0


	//   ....[2]....
        /*0920*/ 	.word	0x00002c40


	//   ....[3]....
        /*0924*/ 	.word	0x00003a60


	//   ....[4]....
        /*0928*/ 	.word	0x00004930


	//   ....[5]....
        /*092c*/ 	.word	0x00004970


	//   ....[6]....
        /*0930*/ 	.word	0x00007470


	//   ....[7]....
        /*0934*/ 	.word	0x000074f0


	//   ....[8]....
        /*0938*/ 	.word	0x00007520


	//   ....[9]....
        /*093c*/ 	.word	0x00007590


	//----- nvinfo : EIATTR_MAX_THREADS
	.align		4
.L_49:
        /*0940*/ 	.byte	0x04, 0x05
        /*0942*/ 	.short	(.L_51 - .L_50)
.L_50:
        /*0944*/ 	.word	0x00000100
        /*0948*/ 	.word	0x00000001
        /*094c*/ 	.word	0x00000001


	//----- nvinfo : EIATTR_CRS_STACK_SIZE
	.align		4
.L_51:
        /*0950*/ 	.byte	0x04, 0x1e
        /*0952*/ 	.short	(.L_53 - .L_52)
.L_52:
        /*0954*/ 	.word	0x00000000


	//----- nvinfo : EIATTR_CBANK_PARAM_SIZE
	.align		4
.L_53:
        /*0958*/ 	.byte	0x03, 0x19
        /*095a*/ 	.short	0x0800


	//----- nvinfo : EIATTR_PARAM_CBANK
	.align		4
        /*095c*/ 	.byte	0x04, 0x0a
        /*095e*/ 	.short	(.L_55 - .L_54)
	.align		4
.L_54:
        /*0960*/ 	.word	index@(.nv.constant0._ZN7cutlass13device_kernelINS_4gemm6kernel13GemmUniversalIN4cute5tupleIJiiiiEEENS1_10collective13CollectiveMmaINS1_35MainloopSm100TmaUmmaWarpSpecializedILi7ELi2ELi4ENS5_IJNS4_1CILi1EEESB_SB_EEEEENS5_IJNSA_ILi128EEENSA_ILi64EEENSA_ILi32EEEEEENS_10bfloat16_tENS5_IJlSB_lEEESI_SJ_NS4_8TiledMMAINS4_8MMA_AtomIJNS4_20SM100_MMA_F16BF16_SSISI_SI_fLi128ELi64ELNS4_4UMMA5MajorE0ELSO_0ELNSN_7ScaleInE0ELSP_0EEEEEENS4_6LayoutISC_NS5_IJNSA_ILi0EEEST_ST_EEEEENS5_IJNS4_10UnderscoreESW_SW_EEEEENS4_13SM90_TMA_LOADENS4_14ComposedLayoutINS4_7SwizzleILi2ELi4ELi3EEENS4_18smem_ptr_flag_bitsILi16EEENSS_INS5_IJNSA_ILi8EEESG_EEENS5_IJSG_SB_EEEEEEEvNS4_8identityESZ_S19_vS1A_EENS_8epilogue10collective18CollectiveEpilogueINS1C_23Sm100TmaWarpSpecializedILi3ELi2ELi32ELb1ELb0EEEJSH_NS5_IJNSS_ISE_SB_EENSS_ISG_SB_EEEEESI_SJ_SI_SJ_NS1C_6fusion15FusionCallbacksIS1G_NS1K_17LinearCombinationISI_fSI_fLNS_15FloatRoundStyleE2EEESH_S1J_JEEENS4_5SM1004TMEM4LOAD26SM100_TMEM_LOAD_32dp32b32xESZ_S19_NS4_39AutoVectorizingCopyWithAssumedAlignmentILi128EEENS4_14SM90_TMA_STOREES19_S1V_S1V_EEEvvEEEEvNT_6ParamsE)
        /*0964*/ 	.short	0x0380
        /*0966*/ 	.short	0x0800


	//----- nvinfo : EIATTR_SW_WAR
	.align		4
.L_55:
        /*0968*/ 	.byte	0x04, 0x36
        /*096a*/ 	.short	(.L_57 - .L_56)
.L_56:
        /*096c*/ 	.word	0x00000008
.L_57:


//--------------------- .nv.callgraph             --------------------------
	.section	.nv.callgraph,"",@"SHT_CUDA_CALLGRAPH"
	.align	4
	.sectionentsize	8
	.align		4
        /*0000*/ 	.word	0x00000000
	.align		4
        /*0004*/ 	.word	0xffffffff
	.align		4
        /*0008*/ 	.word	index@(_ZN7cutlass13device_kernelINS_4gemm6kernel13GemmUniversalIN4cute5tupleIJiiiiEEENS1_10collective13CollectiveMmaINS1_35MainloopSm100TmaUmmaWarpSpecializedILi7ELi2ELi4ENS5_IJNS4_1CILi1EEESB_SB_EEEEENS5_IJNSA_ILi128EEENSA_ILi64EEENSA_ILi32EEEEEENS_10bfloat16_tENS5_IJlSB_lEEESI_SJ_NS4_8TiledMMAINS4_8MMA_AtomIJNS4_20SM100_MMA_F16BF16_SSISI_SI_fLi128ELi64ELNS4_4UMMA5MajorE0ELSO_0ELNSN_7ScaleInE0ELSP_0EEEEEENS4_6LayoutISC_NS5_IJNSA_ILi0EEEST_ST_EEEEENS5_IJNS4_10UnderscoreESW_SW_EEEEENS4_13SM90_TMA_LOADENS4_14ComposedLayoutINS4_7SwizzleILi2ELi4ELi3EEENS4_18smem_ptr_flag_bitsILi16EEENSS_INS5_IJNSA_ILi8EEESG_EEENS5_IJSG_SB_EEEEEEEvNS4_8identityESZ_S19_vS1A_EENS_8epilogue10collective18CollectiveEpilogueINS1C_23Sm100TmaWarpSpecializedILi3ELi2ELi32ELb1ELb0EEEJSH_NS5_IJNSS_ISE_SB_EENSS_ISG_SB_EEEEESI_SJ_SI_SJ_NS1C_6fusion15FusionCallbacksIS1G_NS1K_17LinearCombinationISI_fSI_fLNS_15FloatRoundStyleE2EEESH_S1J_JEEENS4_5SM1004TMEM4LOAD26SM100_TMEM_LOAD_32dp32b32xESZ_S19_NS4_39AutoVectorizingCopyWithAssumedAlignmentILi128EEENS4_14SM90_TMA_STOREES19_S1V_S1V_EEEvvEEEEvNT_6ParamsE)
	.align		4
        /*000c*/ 	.word	index@(__assertfail)
	.align		4
        /*0010*/ 	.word	0x00000000
	.align		4
        /*0014*/ 	.word	0xfffffffe
	.align		4
        /*0018*/ 	.word	0x00000000
	.align		4
        /*001c*/ 	.word	0xfffffffd
	.align		4
        /*0020*/ 	.word	0x00000000
	.align		4
        /*0024*/ 	.word	0xfffffffc


//--------------------- .nv.constant4             --------------------------
	.section	.nv.constant4,"a",@progbits
	.align	8
	.align		8
.nv.constant4:
        /*0000*/ 	.dword	__assertfail
	.align		8
        /*0008*/ 	.dword	__unnamed_1
	.align		8
        /*0010*/ 	.dword	__unnamed_2
	.align		8
        /*0018*/ 	.dword	_ZN40_INTERNAL_356159a9_4_k_cu_db7178c2_293424cuda3std3__45__cpo5beginE
	.align		8
        /*0020*/ 	.dword	_ZN40_INTERNAL_356159a9_4_k_cu_db7178c2_293424cuda3std3__45__cpo3endE
	.align		8
        /*0028*/ 	.dword	_ZN40_INTERNAL_356159a9_4_k_cu_db7178c2_293424cuda3std3__45__cpo6cbeginE
	.align		8
        /*0030*/ 	.dword	_ZN40_INTERNAL_356159a9_4_k_cu_db7178c2_293424cuda3std3__45__cpo4cendE
	.align		8
        /*0038*/ 	.dword	_ZN40_INTERNAL_356159a9_4_k_cu_db7178c2_293424cuda3std3__442_GLOBAL__N__356159a9_4_k_cu_db7178c2_293426ignoreE
	.align		8
        /*0040*/ 	.dword	_ZN40_INTERNAL_356159a9_4_k_cu_db7178c2_293424cuda3std3__419piecewise_constructE
	.align		8
        /*0048*/ 	.dword	_ZN40_INTERNAL_356159a9_4_k_cu_db7178c2_293424cuda3std3__48in_placeE
	.align		8
        /*0050*/ 	.dword	_ZN40_INTERNAL_356159a9_4_k_cu_db7178c2_293424cuda3std6ranges3__45__cpo4swapE
	.align		8
        /*0058*/ 	.dword	_ZN40_INTERNAL_356159a9_4_k_cu_db7178c2_293424cuda3std6ranges3__45__cpo9iter_moveE
	.align		8
        /*0060*/ 	.dword	_ZN40_INTERNAL_356159a9_4_k_cu_db7178c2_293424cute7productE
	.align		8
        /*0068*/ 	.dword	_ZN40_INTERNAL_356159a9_4_k_cu_db7178c2_293424cute1_E
	.align		8
        /*0070*/ 	.dword	$str$25
	.align		8
        /*0078*/ 	.dword	$str$26
	.align		8
        /*0080*/ 	.dword	$str$27
	.align		8
        /*0088*/ 	.dword	$str$28


//--------------------- .text._ZN7cutlass13device_kernelINS_4gemm6kernel13GemmUniversalIN4cute5tupleIJiiiiEEENS1_10collective13CollectiveMmaINS1_35MainloopSm100TmaUmmaWarpSpecializedILi7ELi2ELi4ENS5_IJNS4_1CILi1EEESB_SB_EEEEENS5_IJNSA_ILi128EEENSA_ILi64EEENSA_ILi32EEEEEENS_10bfloat16_tENS5_IJlSB_lEEESI_SJ_NS4_8TiledMMAINS4_8MMA_AtomIJNS4_20SM100_MMA_F16BF16_SSISI_SI_fLi128ELi64ELNS4_4UMMA5MajorE0ELSO_0ELNSN_7ScaleInE0ELSP_0EEEEEENS4_6LayoutISC_NS5_IJNSA_ILi0EEEST_ST_EEEEENS5_IJNS4_10UnderscoreESW_SW_EEEEENS4_13SM90_TMA_LOADENS4_14ComposedLayoutINS4_7SwizzleILi2ELi4ELi3EEENS4_18smem_ptr_flag_bitsILi16EEENSS_INS5_IJNSA_ILi8EEESG_EEENS5_IJSG_SB_EEEEEEEvNS4_8identityESZ_S19_vS1A_EENS_8epilogue10collective18CollectiveEpilogueINS1C_23Sm100TmaWarpSpecializedILi3ELi2ELi32ELb1ELb0EEEJSH_NS5_IJNSS_ISE_SB_EENSS_ISG_SB_EEEEESI_SJ_SI_SJ_NS1C_6fusion15FusionCallbacksIS1G_NS1K_17LinearCombinationISI_fSI_fLNS_15FloatRoundStyleE2EEESH_S1J_JEEENS4_5SM1004TMEM4LOAD26SM100_TMEM_LOAD_32dp32b32xESZ_S19_NS4_39AutoVectorizingCopyWithAssumedAlignmentILi128EEENS4_14SM90_TMA_STOREES19_S1V_S1V_EEEvvEEEEvNT_6ParamsE --------------------------
	.section	.text._ZN7cutlass13device_kernelINS_4gemm6kernel13GemmUniversalIN4cute5tupleIJiiiiEEENS1_10collective13CollectiveMmaINS1_35MainloopSm100TmaUmmaWarpSpecializedILi7ELi2ELi4ENS5_IJNS4_1CILi1EEESB_SB_EEEEENS5_IJNSA_ILi128EEENSA_ILi64EEENSA_ILi32EEEEEENS_10bfloat16_tENS5_IJlSB_lEEESI_SJ_NS4_8TiledMMAINS4_8MMA_AtomIJNS4_20SM100_MMA_F16BF16_SSISI_SI_fLi128ELi64ELNS4_4UMMA5MajorE0ELSO_0ELNSN_7ScaleInE0ELSP_0EEEEEENS4_6LayoutISC_NS5_IJNSA_ILi0EEEST_ST_EEEEENS5_IJNS4_10UnderscoreESW_SW_EEEEENS4_13SM90_TMA_LOADENS4_14ComposedLayoutINS4_7SwizzleILi2ELi4ELi3EEENS4_18smem_ptr_flag_bitsILi16EEENSS_INS5_IJNSA_ILi8EEESG_EEENS5_IJSG_SB_EEEEEEEvNS4_8identityESZ_S19_vS1A_EENS_8epilogue10collective18CollectiveEpilogueINS1C_23Sm100TmaWarpSpecializedILi3ELi2ELi32ELb1ELb0EEEJSH_NS5_IJNSS_ISE_SB_EENSS_ISG_SB_EEEEESI_SJ_SI_SJ_NS1C_6fusion15FusionCallbacksIS1G_NS1K_17LinearCombinationISI_fSI_fLNS_15FloatRoundStyleE2EEESH_S1J_JEEENS4_5SM1004TMEM4LOAD26SM100_TMEM_LOAD_32dp32b32xESZ_S19_NS4_39AutoVectorizingCopyWithAssumedAlignmentILi128EEENS4_14SM90_TMA_STOREES19_S1V_S1V_EEEvvEEEEvNT_6ParamsE,"ax",@progbits
	.align	128
.text._ZN7cutlass13device_kernelINS_4gemm6kernel13GemmUniversalIN4cute5tupleIJiiiiEEENS1_10collective13CollectiveMmaINS1_35MainloopSm100TmaUmmaWarpSpecializedILi7ELi2ELi4ENS5_IJNS4_1CILi1EEESB_SB_EEEEENS5_IJNSA_ILi128EEENSA_ILi64EEENSA_ILi32EEEEEENS_10bfloat16_tENS5_IJlSB_lEEESI_SJ_NS4_8TiledMMAINS4_8MMA_AtomIJNS4_20SM100_MMA_F16BF16_SSISI_SI_fLi128ELi64ELNS4_4UMMA5MajorE0ELSO_0ELNSN_7ScaleInE0ELSP_0EEEEEENS4_6LayoutISC_NS5_IJNSA_ILi0EEEST_ST_EEEEENS5_IJNS4_10UnderscoreESW_SW_EEEEENS4_13SM90_TMA_LOADENS4_14ComposedLayoutINS4_7SwizzleILi2ELi4ELi3EEENS4_18smem_ptr_flag_bitsILi16EEENSS_INS5_IJNSA_ILi8EEESG_EEENS5_IJSG_SB_EEEEEEEvNS4_8identityESZ_S19_vS1A_EENS_8epilogue10collective18CollectiveEpilogueINS1C_23Sm100TmaWarpSpecializedILi3ELi2ELi32ELb1ELb0EEEJSH_NS5_IJNSS_ISE_SB_EENSS_ISG_SB_EEEEESI_SJ_SI_SJ_NS1C_6fusion15FusionCallbacksIS1G_NS1K_17LinearCombinationISI_fSI_fLNS_15FloatRoundStyleE2EEESH_S1J_JEEENS4_5SM1004TMEM4LOAD26SM100_TMEM_LOAD_32dp32b32xESZ_S19_NS4_39AutoVectorizingCopyWithAssumedAlignmentILi128EEENS4_14SM90_TMA_STOREES19_S1V_S1V_EEEvvEEEEvNT_6ParamsE:
        .type           _ZN7cutlass13device_kernelINS_4gemm6kernel13GemmUniversalIN4cute5tupleIJiiiiEEENS1_10collective13CollectiveMmaINS1_35MainloopSm100TmaUmmaWarpSpecializedILi7ELi2ELi4ENS5_IJNS4_1CILi1EEESB_SB_EEEEENS5_IJNSA_ILi128EEENSA_ILi64EEENSA_ILi32EEEEEENS_10bfloat16_tENS5_IJlSB_lEEESI_SJ_NS4_8TiledMMAINS4_8MMA_AtomIJNS4_20SM100_MMA_F16BF16_SSISI_SI_fLi128ELi64ELNS4_4UMMA5MajorE0ELSO_0ELNSN_7ScaleInE0ELSP_0EEEEEENS4_6LayoutISC_NS5_IJNSA_ILi0EEEST_ST_EEEEENS5_IJNS4_10UnderscoreESW_SW_EEEEENS4_13SM90_TMA_LOADENS4_14ComposedLayoutINS4_7SwizzleILi2ELi4ELi3EEENS4_18smem_ptr_flag_bitsILi16EEENSS_INS5_IJNSA_ILi8EEESG_EEENS5_IJSG_SB_EEEEEEEvNS4_8identityESZ_S19_vS1A_EENS_8epilogue10collective18CollectiveEpilogueINS1C_23Sm100TmaWarpSpecializedILi3ELi2ELi32ELb1ELb0EEEJSH_NS5_IJNSS_ISE_SB_EENSS_ISG_SB_EEEEESI_SJ_SI_SJ_NS1C_6fusion15FusionCallbacksIS1G_NS1K_17LinearCombinationISI_fSI_fLNS_15FloatRoundStyleE2EEESH_S1J_JEEENS4_5SM1004TMEM4LOAD26SM100_TMEM_LOAD_32dp32b32xESZ_S19_NS4_39AutoVectorizingCopyWithAssumedAlignmentILi128EEENS4_14SM90_TMA_STOREES19_S1V_S1V_EEEvvEEEEvNT_6ParamsE,@function
        .size           _ZN7cutlass13device_kernelINS_4gemm6kernel13GemmUniversalIN4cute5tupleIJiiiiEEENS1_10collective13CollectiveMmaINS1_35MainloopSm100TmaUmmaWarpSpecializedILi7ELi2ELi4ENS5_IJNS4_1CILi1EEESB_SB_EEEEENS5_IJNSA_ILi128EEENSA_ILi64EEENSA_ILi32EEEEEENS_10bfloat16_tENS5_IJlSB_lEEESI_SJ_NS4_8TiledMMAINS4_8MMA_AtomIJNS4_20SM100_MMA_F16BF16_SSISI_SI_fLi128ELi64ELNS4_4UMMA5MajorE0ELSO_0ELNSN_7ScaleInE0ELSP_0EEEEEENS4_6LayoutISC_NS5_IJNSA_ILi0EEEST_ST_EEEEENS5_IJNS4_10UnderscoreESW_SW_EEEEENS4_13SM90_TMA_LOADENS4_14ComposedLayoutINS4_7SwizzleILi2ELi4ELi3EEENS4_18smem_ptr_flag_bitsILi16EEENSS_INS5_IJNSA_ILi8EEESG_EEENS5_IJSG_SB_EEEEEEEvNS4_8identityESZ_S19_vS1A_EENS_8epilogue10collective18CollectiveEpilogueINS1C_23Sm100TmaWarpSpecializedILi3ELi2ELi32ELb1ELb0EEEJSH_NS5_IJNSS_ISE_SB_EENSS_ISG_SB_EEEEESI_SJ_SI_SJ_NS1C_6fusion15FusionCallbacksIS1G_NS1K_17LinearCombinationISI_fSI_fLNS_15FloatRoundStyleE2EEESH_S1J_JEEENS4_5SM1004TMEM4LOAD26SM100_TMEM_LOAD_32dp32b32xESZ_S19_NS4_39AutoVectorizingCopyWithAssumedAlignmentILi128EEENS4_14SM90_TMA_STOREES19_S1V_S1V_EEEvvEEEEvNT_6ParamsE,(.L_x_163 - _ZN7cutlass13device_kernelINS_4gemm6kernel13GemmUniversalIN4cute5tupleIJiiiiEEENS1_10collective13CollectiveMmaINS1_35MainloopSm100TmaUmmaWarpSpecializedILi7ELi2ELi4ENS5_IJNS4_1CILi1EEESB_SB_EEEEENS5_IJNSA_ILi128EEENSA_ILi64EEENSA_ILi32EEEEEENS_10bfloat16_tENS5_IJlSB_lEEESI_SJ_NS4_8TiledMMAINS4_8MMA_AtomIJNS4_20SM100_MMA_F16BF16_SSISI_SI_fLi128ELi64ELNS4_4UMMA5MajorE0ELSO_0ELNSN_7ScaleInE0ELSP_0EEEEEENS4_6LayoutISC_NS5_IJNSA_ILi0EEEST_ST_EEEEENS5_IJNS4_10UnderscoreESW_SW_EEEEENS4_13SM90_TMA_LOADENS4_14ComposedLayoutINS4_7SwizzleILi2ELi4ELi3EEENS4_18smem_ptr_flag_bitsILi16EEENSS_INS5_IJNSA_ILi8EEESG_EEENS5_IJSG_SB_EEEEEEEvNS4_8identityESZ_S19_vS1A_EENS_8epilogue10collective18CollectiveEpilogueINS1C_23Sm100TmaWarpSpecializedILi3ELi2ELi32ELb1ELb0EEEJSH_NS5_IJNSS_ISE_SB_EENSS_ISG_SB_EEEEESI_SJ_SI_SJ_NS1C_6fusion15FusionCallbacksIS1G_NS1K_17LinearCombinationISI_fSI_fLNS_15FloatRoundStyleE2EEESH_S1J_JEEENS4_5SM1004TMEM4LOAD26SM100_TMEM_LOAD_32dp32b32xESZ_S19_NS4_39AutoVectorizingCopyWithAssumedAlignmentILi128EEENS4_14SM90_TMA_STOREES19_S1V_S1V_EEEvvEEEEvNT_6ParamsE)
        .other          _ZN7cutlass13device_kernelINS_4gemm6kernel13GemmUniversalIN4cute5tupleIJiiiiEEENS1_10collective13CollectiveMmaINS1_35MainloopSm100TmaUmmaWarpSpecializedILi7ELi2ELi4ENS5_IJNS4_1CILi1EEESB_SB_EEEEENS5_IJNSA_ILi128EEENSA_ILi64EEENSA_ILi32EEEEEENS_10bfloat16_tENS5_IJlSB_lEEESI_SJ_NS4_8TiledMMAINS4_8MMA_AtomIJNS4_20SM100_MMA_F16BF16_SSISI_SI_fLi128ELi64ELNS4_4UMMA5MajorE0ELSO_0ELNSN_7ScaleInE0ELSP_0EEEEEENS4_6LayoutISC_NS5_IJNSA_ILi0EEEST_ST_EEEEENS5_IJNS4_10UnderscoreESW_SW_EEEEENS4_13SM90_TMA_LOADENS4_14ComposedLayoutINS4_7SwizzleILi2ELi4ELi3EEENS4_18smem_ptr_flag_bitsILi16EEENSS_INS5_IJNSA_ILi8EEESG_EEENS5_IJSG_SB_EEEEEEEvNS4_8identityESZ_S19_vS1A_EENS_8epilogue10collective18CollectiveEpilogueINS1C_23Sm100TmaWarpSpecializedILi3ELi2ELi32ELb1ELb0EEEJSH_NS5_IJNSS_ISE_SB_EENSS_ISG_SB_EEEEESI_SJ_SI_SJ_NS1C_6fusion15FusionCallbacksIS1G_NS1K_17LinearCombinationISI_fSI_fLNS_15FloatRoundStyleE2EEESH_S1J_JEEENS4_5SM1004TMEM4LOAD26SM100_TMEM_LOAD_32dp32b32xESZ_S19_NS4_39AutoVectorizingCopyWithAssumedAlignmentILi128EEENS4_14SM90_TMA_STOREES19_S1V_S1V_EEEvvEEEEvNT_6ParamsE,@"STO_CUDA_ENTRY STV_DEFAULT"
_ZN7cutlass13device_kernelINS_4gemm6kernel13GemmUniversalIN4cute5tupleIJiiiiEEENS1_10collective13CollectiveMmaINS1_35MainloopSm100TmaUmmaWarpSpecializedILi7ELi2ELi4ENS5_IJNS4_1CILi1EEESB_SB_EEEEENS5_IJNSA_ILi128EEENSA_ILi64EEENSA_ILi32EEEEEENS_10bfloat16_tENS5_IJlSB_lEEESI_SJ_NS4_8TiledMMAINS4_8MMA_AtomIJNS4_20SM100_MMA_F16BF16_SSISI_SI_fLi128ELi64ELNS4_4UMMA5MajorE0ELSO_0ELNSN_7ScaleInE0ELSP_0EEEEEENS4_6LayoutISC_NS5_IJNSA_ILi0EEEST_ST_EEEEENS5_IJNS4_10UnderscoreESW_SW_EEEEENS4_13SM90_TMA_LOADENS4_14ComposedLayoutINS4_7SwizzleILi2ELi4ELi3EEENS4_18smem_ptr_flag_bitsILi16EEENSS_INS5_IJNSA_ILi8EEESG_EEENS5_IJSG_SB_EEEEEEEvNS4_8identityESZ_S19_vS1A_EENS_8epilogue10collective18CollectiveEpilogueINS1C_23Sm100TmaWarpSpecializedILi3ELi2ELi32ELb1ELb0EEEJSH_NS5_IJNSS_ISE_SB_EENSS_ISG_SB_EEEEESI_SJ_SI_SJ_NS1C_6fusion15FusionCallbacksIS1G_NS1K_17LinearCombinationISI_fSI_fLNS_15FloatRoundStyleE2EEESH_S1J_JEEENS4_5SM1004TMEM4LOAD26SM100_TMEM_LOAD_32dp32b32xESZ_S19_NS4_39AutoVectorizingCopyWithAssumedAlignmentILi128EEENS4_14SM90_TMA_STOREES19_S1V_S1V_EEEvvEEEEvNT_6ParamsE:
[----:B------:R-:W1:Y:S01]  /*0000*/  LDC R1, c[0x0][0x37c] ;  /* 0x0000df00ff017b82 */ /* 0x000e620000000800 */
[----:B------:R-:W2:Y:S01]  /*0010*/  S2R R93, SR_TID.X ;  /* 0x00000000005d7919 */ /* 0x000ea20000002100 */
[----:B------:R-:W3:Y:S01]  /*0020*/  LDCU.64 UR4, c[0x0][0x890] ;  /* 0x00011200ff0477ac */ /* 0x000ee20008000a00 */
[----:B------:R-:W-:Y:S02]  /*0030*/  PRMT R88, RZ, 0x7610, R88 ;  /* 0x00007610ff587816 */ /* 0x000fe40000000058 */
[----:B------:R-:W-:Y:S01]  /*0040*/  ELECT P5, URZ, PT ;  /* 0x0000000000ff782f */ /* 0x000fe200038a0000 */
[----:B------:R-:W4:Y:S01]  /*0050*/  LDCU.64 UR46, c[0x0][0x358] ;  /* 0x00006b00ff2e77ac */ /* 0x000f220008000a00 */
[----:B---3--:R-:W-:-:S04]  /*0060*/  UISETP.NE.U32.AND UP0, UPT, UR4, URZ, UPT ;  /* 0x000000ff0400728c */ /* 0x008fc8000bf05070 */
[----:B------:R-:W-:Y:S01]  /*0070*/  UISETP.NE.AND.EX UP0, UPT, UR5, URZ, UPT, UP0 ;  /* 0x000000ff0500728c */ /* 0x000fe2000bf05300 */
[----:B--2---:R-:W-:-:S05]  /*0080*/  SHF.R.U32.HI R92, RZ, 0x5, R93 ;  /* 0x00000005ff5c7819 */ /* 0x004fca000001165d */
[----:B------:R-:W2:Y:S02]  /*0090*/  SHFL.IDX PT, R0, R92, RZ, 0x1f ;  /* 0x00001fff5c007589 */ /* 0x000ea400000e0000 */
[----:B--2---:R-:W-:Y:S01]  /*00a0*/  R2UR UR8, R0 ;  /* 0x00000000000872ca */ /* 0x004fe200000e0000 */
[----:B-1--4-:R-:W-:-:S14]  /*00b0*/  BRA.U UP0, `(.L_x_0) ;  /* 0x00000001002c7547 */ /* 0x012fdc000b800000 */
[----:B------:R-:W1:Y:S02]  /*00c0*/  LDCU.64 UR6, c[0x0][0x888] ;  /* 0x00011100ff0677ac */ /* 0x000e640008000a00 */
[----:B-1----:R-:W-:-:S04]  /*00d0*/  UISETP.NE.U32.AND UP0, UPT, UR6, URZ, UPT ;  /* 0x000000ff0600728c */ /* 0x002fc8000bf05070 */
[----:B------:R-:W-:-:S09]  /*00e0*/  UISETP.NE.AND.EX UP0, UPT, UR7, URZ, UPT, UP0 ;  /* 0x000000ff0700728c */ /* 0x000fd2000bf05300 */
[----:B------:R-:W-:Y:S05]  /*00f0*/  BRA.U !UP0, `(.L_x_1) ;  /* 0x0000000108107547 */ /* 0x000fea000b800000 */
[----:B------:R-:W1:Y:S02]  /*0100*/  LDC.64 R2, c[0x0][0x888] ;  /* 0x00022200ff027b82 */ /* 0x000e640000000a00 */
[----:B-1----:R1:W5:Y:S01]  /*0110*/  LDG.E R49, desc[UR46][R2.64] ;  /* 0x0000002e02317981 */ /* 0x002362000c1e1900 */
[----:B------:R-:W-:Y:S01]  /*0120*/  HFMA2 R88, -RZ, RZ, 0, 5.9604644775390625e-08 ;  /* 0x00000001ff587431 */ /* 0x000fe200000001ff */
[----:B------:R-:W-:Y:S05]  /*0130*/  BRA `(.L_x_0) ;  /* 0x00000000000c7947 */ /* 0x000fea0003800000 */
.L_x_1:
[----:B------:R-:W1:Y:S01]  /*0140*/  LDCU UR6, c[0x0][0x880] ;  /* 0x00011000ff0677ac */ /* 0x000e620008000800 */
[----:B------:R-:W-:Y:S01]  /*0150*/  HFMA2 R88, -RZ, RZ, 0, 5.9604644775390625e-08 ;  /* 0x00000001ff587431 */ /* 0x000fe200000001ff */
[----:B-1----:R-:W-:-:S07]  /*0160*/  MOV R49, UR6 ;  /* 0x0000000600317c02 */ /* 0x002fce0008000f00 */
.L_x_0:
[----:B------:R-:W2:Y:S02]  /*0170*/  LDCU.64 UR6, c[0x0][0x8b0] ;  /* 0x00011600ff0677ac */ /* 0x000ea40008000a00 */
[----:B--2---:R-:W-:-:S04]  /*0180*/  UISETP.NE.U32.AND UP0, UPT, UR6, URZ, UPT ;  /* 0x000000ff0600728c */ /* 0x004fc8000bf05070 */
[----:B------:R-:W-:-:S09]  /*0190*/  UISETP.NE.AND.EX UP0, UPT, UR7, URZ, UPT, UP0 ;  /* 0x000000ff0700728c */ /* 0x000fd2000bf05300 */
[----:B------:R-:W-:Y:S05]  /*01a0*/  BRA.U UP0, `(.L_x_2) ;  /* 0x0000000100247547 */ /* 0x000fea000b800000 */
[----:B------:R-:W2:Y:S02]  /*01b0*/  LDCU.64 UR6, c[0x0][0x8a8] ;  /* 0x00011500ff0677ac */ /* 0x000ea40008000a00 */
[----:B--2---:R-:W-:-:S04]  /*01c0*/  UISETP.NE.U32.AND UP0, UPT, UR6, URZ, UPT ;  /* 0x000000ff0600728c */ /* 0x004fc8000bf05070 */
[----:B------:R-:W-:-:S09]  /*01d0*/  UISETP.NE.AND.EX UP0, UPT, UR7, URZ, UPT, UP0 ;  /* 0x000000ff0700728c */ /* 0x000fd2000bf05300 */
[----:B------:R-:W-:Y:S05]  /*01e0*/  BRA.U !UP0, `(.L_x_3) ;  /* 0x00000001080c7547 */ /* 0x000fea000b800000 */
[----:B-1----:R-:W1:Y:S02]  /*01f0*/  LDC.64 R2, c[0x0][0x8a8] ;  /* 0x00022a00ff027b82 */ /* 0x002e640000000a00 */
[----:B-1----:R2:W5:Y:S01]  /*0200*/  LDG.E R47, desc[UR46][R2.64] ;  /* 0x0000002e022f7981 */ /* 0x002562000c1e1900 */
[----:B------:R-:W-:Y:S05]  /*0210*/  BRA `(.L_x_2) ;  /* 0x0000000000087947 */ /* 0x000fea0003800000 */
.L_x_3:
[----:B------:R-:W2:Y:S02]  /*0220*/  LDCU UR6, c[0x0][0x8a0] ;  /* 0x00011400ff0677ac */ /* 0x000ea40008000800 */
[----:B--2---:R-:W-:Y:S02]  /*0230*/  MOV R47, UR6 ;  /* 0x00000006002f7c02 */ /* 0x004fe40008000f00 */
.L_x_2:
[----:B------:R-:W-:Y:S01]  /*0240*/  IMAD.U32 R0, RZ, RZ, UR8 ;  /* 0x00000008ff007e24 */ /* 0x000fe2000f8e00ff */
[----:B------:R-:W-:Y:S04]  /*0250*/  BSSY.RECONVERGENT B0, `(.L_x_4) ;  /* 0x000000c000007945 */ /* 0x000fe80003800200 */
[C---:B------:R-:W-:Y:S02]  /*0260*/  ISETP.NE.OR P1, PT, R0.reuse, 0x1, !P5 ;  /* 0x000000010000780c */ /* 0x040fe40006f25670 */
[----:B------:R-:W-:-:S11]  /*0270*/  ISETP.NE.OR P0, PT, R0, 0x3, !P5 ;  /* 0x000000030000780c */ /* 0x000fd60006f05670 */
[----:B------:R-:W-:Y:S05]  /*0280*/  @P1 BRA `(.L_x_5) ;  /* 0x0000000000201947 */ /* 0x000fea0003800000 */
[----:B------:R-:W3:Y:S02]  /*0290*/  LDCU.64 UR6, c[0x0][0x348] ;  /* 0x00006900ff0677ac */ /* 0x000ee40008000a00 */
[----:B---3--:R-:W-:Y:S02]  /*02a0*/  UIADD3 UR10, UP1, UPT, UR6, 0x80, URZ ;  /* 0x00000080060a7890 */ /* 0x008fe4000ff3e0ff */
[----:B------:R-:W-:Y:S02]  /*02b0*/  UIADD3 UR6, UP0, UPT, UR6, 0x180, URZ ;  /* 0x0000018006067890 */ /* 0x000fe4000ff1e0ff */
[----:B------:R-:W-:Y:S02]  /*02c0*/  UIADD3.X UR11, UPT, UPT, URZ, UR7, URZ, UP1, !UPT ;  /* 0x00000007ff0b7290 */ /* 0x000fe40008ffe4ff */
[----:B------:R-:W-:-:S07]  /*02d0*/  UIADD3.X UR7, UPT, UPT, URZ, UR7, URZ, UP0, !UPT ;  /* 0x00000007ff077290 */ /* 0x000fce00087fe4ff */
[----:B------:R3:W-:Y:S02]  /*02e0*/  UTMACCTL.PF [UR10] ;  /* 0x000000000a0079b9 */ /* 0x0007e40008040000 */
[----:B------:R3:W-:Y:S02]  /*02f0*/  UTMACCTL.PF [UR6] ;  /* 0x00000000060079b9 */ /* 0x0007e40008040000 */
[----:B---3--:R-:W-:Y:S01]  /*0300*/  NOP ;  /* 0x0000000000007918 */ /* 0x008fe20000000000 */
.L_x_5:
[----:B------:R-:W-:Y:S05]  /*0310*/  BSYNC.RECONVERGENT B0 ;  /* 0x0000000000007941 */ /* 0x000fea0003800200 */
.L_x_4:
[----:B------:R-:W-:Y:S04]  /*0320*/  BSSY.RECONVERGENT B0, `(.L_x_6) ;  /* 0x000000a000007945 */ /* 0x000fe80003800200 */
        /* <DEDUP_REMOVED lines=9> */
.L_x_7:
[----:B------:R-:W-:Y:S05]  /*03c0*/  BSYNC.RECONVERGENT B0 ;  /* 0x0000000000007941 */ /* 0x000fea0003800200 */
.L_x_6:
[----:B------:R-:W3:Y:S01]  /*03d0*/  LDCU.64 UR6, c[0x0][0x888] ;  /* 0x00011100ff0677ac */ /* 0x000ee20008000a00 */
[----:B------:R-:W-:Y:S02]  /*03e0*/  UISETP.EQ.U32.AND UP1, UPT, UR4, URZ, UPT ;  /* 0x000000ff0400728c */ /* 0x000fe4000bf22070 */
[----:B------:R-:W-:Y:S02]  /*03f0*/  UPLOP3.LUT UP2, UPT, UPT, UPT, UPT, 0x80, 0x8 ;  /* 0x000000000008789c */ /* 0x000fe40003f4f070 */
[----:B---3--:R-:W-:-:S04]  /*0400*/  UISETP.NE.U32.AND UP0, UPT, UR6, URZ, UPT ;  /* 0x000000ff0600728c */ /* 0x008fc8000bf05070 */
[----:B------:R-:W-:-:S04]  /*0410*/  UISETP.NE.AND.EX UP0, UPT, UR7, URZ, UPT, UP0 ;  /* 0x000000ff0700728c */ /* 0x000fc8000bf05300 */
[----:B------:R-:W-:-:S04]  /*0420*/  UISETP.EQ.OR.EX UP3, UPT, UR5, URZ, !UP0, UP1 ;  /* 0x000000ff0500728c */ /* 0x000fc8000c762710 */
[----:B------:R-:W-:-:S05]  /*0430*/  UP2UR UR53, UPR, URZ, 0x8 ;  /* 0x00000008ff357883 */ /* 0x000fca0008000000 */
[----:B------:R-:W-:Y:S07]  /*0440*/  BRA.U !UP3, `(.L_x_8) ;  /* 0x000000010b207547 */ /* 0x000fee000b800000 */
[----:B------:R-:W-:Y:S01]  /*0450*/  UISETP.NE.U32.AND UP2, UPT, UR4, URZ, UPT ;  /* 0x000000ff0400728c */ /* 0x000fe2000bf45070 */
[----:B-----5:R-:W-:Y:S01]  /*0460*/  FSETP.NEU.AND P0, PT, R49, RZ, PT ;  /* 0x000000ff3100720b */ /* 0x020fe20003f0d000 */
[----:B------:R-:W-:Y:S02]  /*0470*/  USEL UR4, URZ, 0xffffffff, UP0 ;  /* 0xffffffffff047887 */ /* 0x000fe40008000000 */
[----:B------:R-:W-:-:S10]  /*0480*/  UISETP.NE.AND.EX UP2, UPT, UR5, URZ, UPT, UP2 ;  /* 0x000000ff0500728c */ /* 0x000fd4000bf45320 */
[----:B------:R-:W-:Y:S01]  /*0490*/  VOTEU.ANY UP1, P0 ;  /* 0x0000000000ff7886 */ /* 0x000fe20000020100 */
[----:B------:R-:W-:-:S04]  /*04a0*/  @!UP2 USEL UR4, URZ, 0xffffffff, UP1 ;  /* 0xffffffffff04a887 */ /* 0x000fc80008800000 */
[----:B------:R-:W-:-:S04]  /*04b0*/  ULOP3.LUT UR4, UR4, 0x1, URZ, 0xc0, !UPT ;  /* 0x0000000104047892 */ /* 0x000fc8000f8ec0ff */
[----:B------:R-:W-:-:S11]  /*04c0*/  UISETP.NE.U32.AND UP2, UPT, UR4, 0x1, UPT ;  /* 0x000000010400788c */ /* 0x000fd6000bf45070 */
.L_x_8:
[----:B-12---:R-:W1:Y:S01]  /*04d0*/  SHFL.IDX PT, R2, R92, RZ, 0x1f ;  /* 0x00001fff5c027589 */ /* 0x006e6200000e0000 */
[----:B------:R-:W-:-:S04]  /*04e0*/  UISETP.NE.AND UP1, UPT, UR8, 0x2, UPT ;  /* 0x000000020800788c */ /* 0x000fc8000bf25270 */
[----:B------:R-:W-:Y:S01]  /*04f0*/  USEL UR6, URZ, 0x1, UP1 ;  /* 0x00000001ff067887 */ /* 0x000fe20008800000 */
[----:B-1----:R-:W-:-:S13]  /*0500*/  ISETP.NE.AND P0, PT, R2, RZ, PT ;  /* 0x000000ff0200720c */ /* 0x002fda0003f05270 */
[----:B------:R-:W-:Y:S05]  /*0510*/  @P0 BRA `(.L_x_9) ;  /* 0x0000000000600947 */ /* 0x000fea0003800000 */
[----:B------:R-:W1:Y:S01]  /*0520*/  S2UR UR5, SR_CgaCtaId ;  /* 0x00000000000579c3 */ /* 0x000e620000008800 */
[----:B------:R-:W-:Y:S01]  /*0530*/  UMOV UR7, 0x400 ;  /* 0x0000040000077882 */ /* 0x000fe20000000000 */
[----:B------:R-:W-:Y:S01]  /*0540*/  UMOV UR4, 0x1 ;  /* 0x0000000100047882 */ /* 0x000fe20000000000 */
[----:B------:R-:W-:Y:S01]  /*0550*/  ELECT P0, URZ, PT ;  /* 0x0000000000ff782f */ /* 0x000fe20003800000 */
[----:B------:R-:W-:-:S04]  /*0560*/  UIADD3 UR10, UPT, UPT, -UR4, 0x100000, URZ ;  /* 0x00100000040a7890 */ /* 0x000fc8000fffe1ff */
[----:B------:R-:W-:Y:S02]  /*0570*/  USHF.L.U32 UR11, UR10, 0xb, URZ ;  /* 0x0000000b0a0b7899 */ /* 0x000fe400080006ff */
[----:B------:R-:W-:Y:S02]  /*0580*/  USHF.L.U32 UR10, UR10, 0x1, URZ ;  /* 0x000000010a0a7899 */ /* 0x000fe400080006ff */
[----:B-1----:R-:W-:Y:S01]  /*0590*/  ULEA UR5, UR5, UR7, 0x18 ;  /* 0x0000000705057291 */ /* 0x002fe2000f8ec0ff */
[----:B------:R-:W1:Y:S11]  /*05a0*/  FENCE.VIEW.ASYNC.S ;  /* 0x00000000000073c6 */ /* 0x000e760000000000 */
[----:B-1----:R1:W2:Y:S01]  /*05b0*/  SYNCS.EXCH.64 URZ, [UR5], UR10 ;  /* 0x0000000a05ff75b2 */ /* 0x0022a20008000100 */
[----:B------:R1:W3:Y:S01]  /*05c0*/  SYNCS.EXCH.64 URZ, [UR5+0x38], UR10 ;  /* 0x0000380a05ff75b2 */ /* 0x0002e20008000100 */
[----:B------:R1:W4:Y:S01]  /*05d0*/  SYNCS.EXCH.64 URZ, [UR5+0x8], UR10 ;  /* 0x0000080a05ff75b2 */ /* 0x0003220008000100 */
[----:B------:R1:W1:Y:S01]  /*05e0*/  SYNCS.EXCH.64 URZ, [UR5+0x40], UR10 ;  /* 0x0000400a05ff75b2 */ /* 0x0002620008000100 */
        /* <DEDUP_REMOVED lines=10> */
[----:B------:R-:W-:Y:S01]  /*0690*/  NOP ;  /* 0x0000000000007918 */ /* 0x000fe20000000000 */
.L_x_9:
[----:B------:R-:W2:Y:S01]  /*06a0*/  SHFL.IDX PT, R2, R92, RZ, 0x1f ;  /* 0x00001fff5c027589 */ /* 0x000ea200000e0000 */
[----:B------:R-:W-:Y:S01]  /*06b0*/  NOP ;  /* 0x0000000000007918 */ /* 0x000fe20000000000 */
[----:B--2---:R-:W-:-:S13]  /*06c0*/  ISETP.NE.AND P0, PT, R2, 0x1, PT ;  /* 0x000000010200780c */ /* 0x004fda0003f05270 */
[----:B------:R-:W-:Y:S05]  /*06d0*/  @P0 BRA `(.L_x_10) ;  /* 0x0000000000500947 */ /* 0x000fea0003800000 */
[----:B------:R-:W2:Y:S01]  /*06e0*/  S2UR UR7, SR_CgaCtaId ;  /* 0x00000000000779c3 */ /* 0x000ea20000008800 */
[----:B------:R-:W-:Y:S01]  /*06f0*/  UMOV UR9, 0x400 ;  /* 0x0000040000097882 */ /* 0x000fe20000000000 */
[----:B-1----:R-:W-:Y:S01]  /*0700*/  UMOV UR5, 0x20 ;  /* 0x0000002000057882 */ /* 0x002fe20000000000 */
[----:B------:R-:W-:Y:S01]  /*0710*/  UMOV UR4, 0x80 ;  /* 0x0000008000047882 */ /* 0x000fe20000000000 */
[----:B------:R-:W-:-:S04]  /*0720*/  UIADD3 UR10, UPT, UPT, -UR5, 0x100000, URZ ;  /* 0x00100000050a7890 */ /* 0x000fc8000fffe1ff */
[----:B------:R-:W-:Y:S02]  /*0730*/  USHF.L.U32 UR11, UR10, 0xb, URZ ;  /* 0x0000000b0a0b7899 */ /* 0x000fe400080006ff */
[----:B------:R-:W-:Y:S02]  /*0740*/  USHF.L.U32 UR10, UR10, 0x1, URZ ;  /* 0x000000010a0a7899 */ /* 0x000fe400080006ff */
[----:B------:R-:W-:-:S04]  /*0750*/  UIADD3 UR4, UPT, UPT, -UR4, 0x100000, URZ ;  /* 0x0010000004047890 */ /* 0x000fc8000fffe1ff */
[----:B------:R-:W-:Y:S02]  /*0760*/  USHF.L.U32 UR5, UR4, 0xb, URZ ;  /* 0x0000000b04057899 */ /* 0x000fe400080006ff */
[----:B------:R-:W-:Y:S01]  /*0770*/  USHF.L.U32 UR4, UR4, 0x1, URZ ;  /* 0x0000000104047899 */ /* 0x000fe200080006ff */
[----:B------:R-:W-:Y:S01]  /*0780*/  ELECT P0, URZ, PT ;  /* 0x0000000000ff782f */ /* 0x000fe20003800000 */
[----:B--2---:R-:W-:Y:S01]  /*0790*/  ULEA UR7, UR7, UR9, 0x18 ;  /* 0x0000000907077291 */ /* 0x004fe2000f8ec0ff */
[----:B------:R-:W1:Y:S11]  /*07a0*/  FENCE.VIEW.ASYNC.S ;  /* 0x00000000000073c6 */ /* 0x000e760000000000 */
[----:B-1----:R2:W1:Y:S01]  /*07b0*/  SYNCS.EXCH.64 URZ, [UR7+0x70], UR10 ;  /* 0x0000700a07ff75b2 */ /* 0x0024620008000100 */
[----:B------:R2:W1:Y:S01]  /*07c0*/  SYNCS.EXCH.64 URZ, [UR7+0x88], UR4 ;  /* 0x0000880407ff75b2 */ /* 0x0004620008000100 */
[----:B------:R2:W1:Y:S01]  /*07d0*/  SYNCS.EXCH.64 URZ, [UR7+0x78], UR10 ;  /* 0x0000780a07ff75b2 */ /* 0x0004620008000100 */
[----:B------:R2:W1:Y:S01]  /*07e0*/  SYNCS.EXCH.64 URZ, [UR7+0x90], UR4 ;  /* 0x0000900407ff75b2 */ /* 0x0004620008000100 */
[----:B------:R2:W1:Y:S01]  /*07f0*/  SYNCS.EXCH.64 URZ, [UR7+0x80], UR10 ;  /* 0x0000800a07ff75b2 */ /* 0x0004620008000100 */
[----:B------:R2:W1:Y:S02]  /*0800*/  SYNCS.EXCH.64 URZ, [UR7+0x98], UR4 ;  /* 0x0000980407ff75b2 */ /* 0x0004640008000100 */
[----:B--2---:R-:W-:Y:S01]  /*0810*/  NOP ;  /* 0x0000000000007918 */ /* 0x004fe20000000000 */
.L_x_10:
[----:B------:R-:W2:Y:S01]  /*0820*/  SHFL.IDX PT, R2, R92, RZ, 0x1f ;  /* 0x00001fff5c027589 */ /* 0x000ea200000e0000 */
[----:B------:R-:W-:Y:S01]  /*0830*/  NOP ;  /* 0x0000000000007918 */ /* 0x000fe20000000000 */
[----:B--2---:R-:W-:-:S13]  /*0840*/  ISETP.NE.AND P0, PT, R2, 0x3, PT ;  /* 0x000000030200780c */ /* 0x004fda0003f05270 */
[----:B------:R-:W-:Y:S05]  /*0850*/  @P0 BRA `(.L_x_11) ;  /* 0x0000000000300947 */ /* 0x000fea0003800000 */
[----:B-1----:R-:W1:Y:S01]  /*0860*/  S2UR UR5, SR_CgaCtaId ;  /* 0x00000000000579c3 */ /* 0x002e620000008800 */
        /* <DEDUP_REMOVED lines=8> */
[----:B-1----:R2:W1:Y:S01]  /*08f0*/  SYNCS.EXCH.64 URZ, [UR5+0xa0], UR10 ;  /* 0x0000a00a05ff75b2 */ /* 0x0024620008000100 */
[----:B------:R2:W1:Y:S02]  /*0900*/  SYNCS.EXCH.64 URZ, [UR5+0xa8], UR10 ;  /* 0x0000a80a05ff75b2 */ /* 0x0004640008000100 */
[----:B--2---:R-:W-:Y:S01]  /*0910*/  NOP ;  /* 0x0000000000007918 */ /* 0x004fe20000000000 */
.L_x_11:
[----:B------:R-:W2:Y:S01]  /*0920*/  SHFL.IDX PT, R2, R92, RZ, 0x1f ;  /* 0x00001fff5c027589 */ /* 0x000ea200000e0000 */
[----:B------:R-:W-:Y:S01]  /*0930*/  NOP ;  /* 0x0000000000007918 */ /* 0x000fe20000000000 */
[----:B--2---:R-:W-:-:S13]  /*0940*/  ISETP.NE.AND P0, PT, R2, 0x4, PT ;  /* 0x000000040200780c */ /* 0x004fda0003f05270 */
[----:B------:R-:W-:Y:S05]  /*0950*/  @P0 BRA `(.L_x_12) ;  /* 0x00000000004c0947 */ /* 0x000fea0003800000 */
[----:B-1----:R-:W1:Y:S01]  /*0960*/  S2UR UR5, SR_CgaCtaId ;  /* 0x00000000000579c3 */ /* 0x002e620000008800 */
[----:B------:R-:W-:Y:S01]  /*0970*/  UMOV UR9, 0x100 ;  /* 0x0000010000097882 */ /* 0x000fe20000000000 */
[----:B------:R-:W-:Y:S01]  /*0980*/  UMOV UR7, 0x400 ;  /* 0x0000040000077882 */ /* 0x000fe20000000000 */
[----:B------:R-:W-:Y:S01]  /*0990*/  USEL UR9, UR9, 0xe0, UP2 ;  /* 0x000000e009097887 */ /* 0x000fe20009000000 */
[----:B------:R-:W-:Y:S01]  /*09a0*/  UMOV UR4, 0x1 ;  /* 0x0000000100047882 */ /* 0x000fe20000000000 */
[----:B------:R-:W-:Y:S01]  /*09b0*/  ELECT P0, URZ, PT ;  /* 0x0000000000ff782f */ /* 0x000fe20003800000 */
[----:B------:R-:W-:-:S04]  /*09c0*/  UIADD3 UR10, UPT, UPT, -UR4, 0x100000, URZ ;  /* 0x00100000040a7890 */ /* 0x000fc8000fffe1ff */
[----:B------:R-:W-:Y:S02]  /*09d0*/  USHF.L.U32 UR11, UR10, 0xb, URZ ;  /* 0x0000000b0a0b7899 */ /* 0x000fe400080006ff */
[----:B------:R-:W-:Y:S02]  /*09e0*/  USHF.L.U32 UR10, UR10, 0x1, URZ ;  /* 0x000000010a0a7899 */ /* 0x000fe400080006ff */
[----:B------:R-:W-:-:S04]  /*09f0*/  UIADD3 UR12, UPT, UPT, -UR9, 0x100000, URZ ;  /* 0x00100000090c7890 */ /* 0x000fc8000fffe1ff */
[----:B------:R-:W-:Y:S02]  /*0a00*/  USHF.L.U32 UR13, UR12, 0xb, URZ ;  /* 0x0000000b0c0d7899 */ /* 0x000fe400080006ff */
[----:B------:R-:W-:Y:S02]  /*0a10*/  USHF.L.U32 UR12, UR12, 0x1, URZ ;  /* 0x000000010c0c7899 */ /* 0x000fe400080006ff */
[----:B-1----:R-:W-:Y:S01]  /*0a20*/  ULEA UR5, UR5, UR7, 0x18 ;  /* 0x0000000705057291 */ /* 0x002fe2000f8ec0ff */
[----:B------:R-:W1:Y:S11]  /*0a30*/  FENCE.VIEW.ASYNC.S ;  /* 0x00000000000073c6 */ /* 0x000e760000000000 */
[----:B-1----:R2:W1:Y:S01]  /*0a40*/  SYNCS.EXCH.64 URZ, [UR5+0xb0], UR10 ;  /* 0x0000b00a05ff75b2 */ /* 0x0024620008000100 */
[----:B------:R2:W1:Y:S01]  /*0a50*/  SYNCS.EXCH.64 URZ, [UR5+0xc0], UR12 ;  /* 0x0000c00c05ff75b2 */ /* 0x0004620008000100 */
[----:B------:R2:W1:Y:S01]  /*0a60*/  SYNCS.EXCH.64 URZ, [UR5+0xb8], UR10 ;  /* 0x0000b80a05ff75b2 */ /* 0x0004620008000100 */
[----:B------:R2:W1:Y:S02]  /*0a70*/  SYNCS.EXCH.64 URZ, [UR5+0xc8], UR12 ;  /* 0x0000c80c05ff75b2 */ /* 0x0004640008000100 */
[----:B--2---:R-:W-:Y:S01]  /*0a80*/  NOP ;  /* 0x0000000000007918 */ /* 0x004fe20000000000 */
.L_x_12:
        /* <DEDUP_REMOVED lines=22> */
[----:B------:R2:W1:Y:S01]  /*0bf0*/  SYNCS.EXCH.64 URZ, [UR7+0x100], UR4 ;  /* 0x0001000407ff75b2 */ /* 0x0004620008000100 */
[----:B------:R2:W1:Y:S01]  /*0c00*/  SYNCS.EXCH.64 URZ, [UR7+0xe8], UR10 ;  /* 0x0000e80a07ff75b2 */ /* 0x0004620008000100 */
[----:B------:R2:W1:Y:S02]  /*0c10*/  SYNCS.EXCH.64 URZ, [UR7+0x108], UR4 ;  /* 0x0001080407ff75b2 */ /* 0x0004640008000100 */
[----:B--2---:R-:W-:Y:S01]  /*0c20*/  NOP ;  /* 0x0000000000007918 */ /* 0x004fe20000000000 */
.L_x_13:
        /* <DEDUP_REMOVED lines=18> */
.L_x_14:
[----:B-1----:R-:W1:Y:S01]  /*0d50*/  S2UR UR5, SR_CTAID.X ;  /* 0x00000000000579c3 */ /* 0x002e620000002500 */
[----:B------:R-:W-:-:S05]  /*0d60*/  CS2R.32 R87, SR_CgaSize ;  /* 0x0000000000577805 */ /* 0x000fca0000008a00 */
[----:B------:R-:W-:-:S05]  /*0d70*/  IMAD R87, R87, -0xa0, RZ ;  /* 0xffffff6057577824 */ /* 0x000fca00078e02ff */
[----:B------:R-:W-:-:S14]  /*0d80*/  R2UR UR9, R87 ;  /* 0x00000000570972ca */ /* 0x000fdc00000e0000 */
[----:B------:R-:W2:Y:S01]  /*0d90*/  LDCU UR9, c[0x0][UR9+0x2b0] ;  /* 0x00005600090977ac */ /* 0x000ea20008000800 */
[----:B------:R-:W-:Y:S01]  /*0da0*/  NOP ;  /* 0x0000000000007918 */ /* 0x000fe20000000000 */
[----:B------:R-:W-:-:S05]  /*0db0*/  CS2R.32 R87, SR_CgaSize ;  /* 0x0000000000577805 */ /* 0x000fca0000008a00 */
[----:B------:R-:W-:-:S05]  /*0dc0*/  IMAD R87, R87, -0xa0, RZ ;  /* 0xffffff6057577824 */ /* 0x000fca00078e02ff */
[----:B------:R-:W-:-:S14]  /*0dd0*/  R2UR UR7, R87 ;  /* 0x00000000570772ca */ /* 0x000fdc00000e0000 */
[----:B------:R-:W3:Y:S01]  /*0de0*/  LDCU UR7, c[0x0][UR7+0x2b4] ;  /* 0x00005680070777ac */ /* 0x000ee20008000800 */
[----:B------:R-:W4:Y:S08]  /*0df0*/  S2UR UR4, SR_CTAID.Y ;  /* 0x00000000000479c3 */ /* 0x000f300000002600 */
[----:B------:R-:W3:Y:S01]  /*0e00*/  LDC R10, c[0x0][0xb24] ;  /* 0x0002c900ff0a7b82 */ /* 0x000ee20000000800 */
[----:B-1----:R-:W-:-:S02]  /*0e10*/  I2FP.F32.U32 R87, UR5 ;  /* 0x0000000500577c45 */ /* 0x002fc40008201000 */
[----:B------:R-:W-:-:S05]  /*0e20*/  CS2R.32 R3, SR_CgaSize ;  /* 0x0000000000037805 */ /* 0x000fca0000008a00 */
[----:B------:R-:W-:-:S06]  /*0e30*/  IMAD R3, R3, -0xa0, RZ ;  /* 0xffffff6003037824 */ /* 0x000fcc00078e02ff */
[----:B------:R-:W1:Y:S01]  /*0e40*/  LDC R3, c[0x0][R3+0x2a0] ;  /* 0x0000a80003037b82 */ /* 0x000e620000000800 */
[----:B------:R-:W-:Y:S01]  /*0e50*/  MOV R15, UR5 ;  /* 0x00000005000f7c02 */ /* 0x000fe20008000f00 */
[----:B--2---:R-:W-:Y:S01]  /*0e60*/  FMUL R87, R87, UR9 ;  /* 0x0000000957577c20 */ /* 0x004fe20008400000 */
[----:B----4-:R-:W-:Y:S02]  /*0e70*/  I2FP.F32.U32 R86, UR4 ;  /* 0x0000000400567c45 */ /* 0x010fe40008201000 */
[----:B------:R-:W-:-:S05]  /*0e80*/  CS2R.32 R2, SR_CgaSize ;  /* 0x0000000000027805 */ /* 0x000fca0000008a00 */
[----:B------:R-:W-:-:S06]  /*0e90*/  IMAD R2, R2, -0xa0, RZ ;  /* 0xffffff6002027824 */ /* 0x000fcc00078e02ff */
[----:B------:R-:W2:Y:S01]  /*0ea0*/  LDC R2, c[0x0][R2+0x2a4] ;  /* 0x0000a90002027b82 */ /* 0x000ea20000000800 */
[----:B------:R-:W-:Y:S01]  /*0eb0*/  MOV R14, UR4 ;  /* 0x00000004000e7c02 */ /* 0x000fe20008000f00 */
[----:B------:R-:W4:Y:S01]  /*0ec0*/  F2I.U32.TRUNC.NTZ R87, R87 ;  /* 0x0000005700577305 */ /* 0x000f22000020f000 */
[----:B---3--:R-:W-:-:S05]  /*0ed0*/  FMUL R86, R86, UR7 ;  /* 0x0000000756567c20 */ /* 0x008fca0008400000 */
[----:B------:R-:W-:Y:S01]  /*0ee0*/  BAR.SYNC.DEFER_BLOCKING 0x0 ;  /* 0x0000000000007b1d */ /* 0x000fe20000010000 */
[----:B------:R-:W-:-:S05]  /*0ef0*/  ISETP.GE.AND P0, PT, R10, 0x1, PT ;  /* 0x000000010a00780c */ /* 0x000fca0003f06270 */
[----:B------:R-:W3:Y:S02]  /*0f00*/  F2I.U32.TRUNC.NTZ R86, R86 ;  /* 0x0000005600567305 */ /* 0x000ee4000020f000 */
[----:B------:R-:W2:Y:S01]  /*0f10*/  S2UR UR36, SR_CTAID.Z ;  /* 0x00000000002479c3 */ /* 0x000ea20000002700 */
[----:B----4-:R-:W-:-:S05]  /*0f20*/  IADD3 R87, PT, PT, -R87, RZ, RZ ;  /* 0x000000ff57577210 */ /* 0x010fca0007ffe1ff */
[----:B-1----:R-:W-:Y:S01]  /*0f30*/  IMAD R87, R3, R87, UR5 ;  /* 0x0000000503577e24 */ /* 0x002fe2000f8e0257 */
[----:B---3--:R-:W-:-:S05]  /*0f40*/  IADD3 R86, PT, PT, -R86, RZ, RZ ;  /* 0x000000ff56567210 */ /* 0x008fca0007ffe1ff */
[----:B--2---:R-:W-:Y:S01]  /*0f50*/  IMAD R86, R2, R86, UR4 ;  /* 0x0000000402567e24 */ /* 0x004fe2000f8e0256 */
[----:B------:R-:W-:Y:S06]  /*0f60*/  @!P0 BRA `(.L_x_15) ;  /* 0x0000000000b88947 */ /* 0x000fec0003800000 */
[----:B------:R-:W1:Y:S01]  /*0f70*/  LDC.64 R4, c[0x0][0xb18] ;  /* 0x0002c600ff047b82 */ /* 0x000e620000000a00 */
[----:B------:R-:W-:-:S07]  /*0f80*/  ISETP.NE.AND P0, PT, R10, 0x1, PT ;  /* 0x000000010a00780c */ /* 0x000fce0003f05270 */
[----:B------:R-:W2:Y:S08]  /*0f90*/  LDC R9, c[0x0][0xb0c] ;  /* 0x0002c300ff097b82 */ /* 0x000eb00000000800 */
[----:B------:R-:W3:Y:S08]  /*0fa0*/  LDC R12, c[0x0][0x370] ;  /* 0x0000dc00ff0c7b82 */ /* 0x000ef00000000800 */
[----:B------:R-:W4:Y:S01]  /*0fb0*/  LDC R11, c[0x0][0x374] ;  /* 0x0000dd00ff0b7b82 */ /* 0x000f220000000800 */
[----:B-1----:R-:W-:-:S07]  /*0fc0*/  ISETP.NE.AND P1, PT, R4, 0x1, PT ;  /* 0x000000010400780c */ /* 0x002fce0003f25270 */
[----:B------:R-:W3:Y:S01]  /*0fd0*/  LDC.64 R6, c[0x0][0xb10] ;  /* 0x0002c400ff067b82 */ /* 0x000ee20000000a00 */
[----:B--2---:R-:W-:-:S07]  /*0fe0*/  ISETP.NE.AND P2, PT, R9, 0x1, PT ;  /* 0x000000010900780c */ /* 0x004fce0003f45270 */
[----:B------:R-:W1:Y:S08]  /*0ff0*/  LDC R8, c[0x0][0xb20] ;  /* 0x0002c800ff087b82 */ /* 0x000e700000000800 */
[----:B------:R-:W2:Y:S01]  /*1000*/  LDC.64 R2, c[0x0][0xb28] ;  /* 0x0002ca00ff027b82 */ /* 0x000ea20000000a00 */
[----:B----4-:R-:W-:-:S04]  /*1010*/  IMAD.HI.U32 R13, R11, R5, RZ ;  /* 0x000000050b0d7227 */ /* 0x010fc800078e00ff */
[----:B------:R-:W-:-:S04]  /*1020*/  IMAD.HI.U32 R5, R14, R5, RZ ;  /* 0x000000050e057227 */ /* 0x000fc800078e00ff */
[----:B---3--:R-:W-:-:S05]  /*1030*/  IMAD.HI.U32 R16, R12, R6, RZ ;  /* 0x000000060c107227 */ /* 0x008fca00078e00ff */
[-C--:B------:R-:W-:Y:S01]  /*1040*/  @P2 SHF.R.U32.HI R12, RZ, R7.reuse, R16 ;  /* 0x00000007ff0c2219 */ /* 0x080fe20000011610 */
[----:B------:R-:W-:Y:S01]  /*1050*/  IMAD.HI.U32 R16, R15, R6, RZ ;  /* 0x000000060f107227 */ /* 0x000fe200078e00ff */
[-C--:B-1----:R-:W-:Y:S02]  /*1060*/  @P1 SHF.R.U32.HI R11, RZ, R8.reuse, R13 ;  /* 0x00000008ff0b1219 */ /* 0x082fe4000001160d */
[----:B------:R-:W-:Y:S02]  /*1070*/  SHF.R.U32.HI R5, RZ, R8, R5 ;  /* 0x00000008ff057219 */ /* 0x000fe40000011605 */
[----:B------:R-:W-:Y:S02]  /*1080*/  SHF.R.U32.HI R16, RZ, R7, R16 ;  /* 0x00000007ff107219 */ /* 0x000fe40000011610 */
[----:B------:R-:W-:Y:S01]  /*1090*/  SEL R5, R14, R5, !P1 ;  /* 0x000000050e057207 */ /* 0x000fe20004800000 */
[----:B--2---:R-:W-:Y:S01]  /*10a0*/  IMAD.HI.U32 R13, R11, R2, RZ ;  /* 0x000000020b0d7227 */ /* 0x004fe200078e00ff */
[----:B------:R-:W-:-:S03]  /*10b0*/  SEL R16, R15, R16, !P2 ;  /* 0x000000100f107207 */ /* 0x000fc60005000000 */
[----:B------:R-:W-:Y:S01]  /*10c0*/  IMAD.HI.U32 R6, R12, R2, RZ ;  /* 0x000000020c067227 */ /* 0x000fe200078e00ff */
[----:B------:R-:W-:-:S04]  /*10d0*/  @P0 SHF.R.U32.HI R11, RZ, R3, R13 ;  /* 0x00000003ff0b0219 */ /* 0x000fc8000001160d */
[----:B------:R-:W-:Y:S01]  /*10e0*/  @P0 SHF.R.U32.HI R12, RZ, R3, R6 ;  /* 0x00000003ff0c0219 */ /* 0x000fe20000011606 */
[----:B------:R-:W-:-:S04]  /*10f0*/  IMAD R11, R11, R10, RZ ;  /* 0x0000000a0b0b7224 */ /* 0x000fc800078e02ff */
[----:B------:R-:W-:Y:S01]  /*1100*/  IMAD R6, R12, R10, RZ ;  /* 0x0000000a0c067224 */ /* 0x000fe200078e02ff */
[----:B------:R-:W-:-:S04]  /*1110*/  ISETP.GE.AND P1, PT, R5, R11, PT ;  /* 0x0000000b0500720c */ /* 0x000fc80003f26270 */
[----:B------:R-:W-:Y:S01]  /*1120*/  ISETP.GE.OR P1, PT, R16, R6, P1 ;  /* 0x000000061000720c */ /* 0x000fe20000f26670 */
[----:B------:R-:W-:-:S05]  /*1130*/  IMAD.HI.U32 R6, R5, R2, RZ ;  /* 0x0000000205067227 */ /* 0x000fca00078e00ff */
[----:B------:R-:W-:-:S04]  /*1140*/  SHF.R.U32.HI R6, RZ, R3, R6 ;  /* 0x00000003ff067219 */ /* 0x000fc80000011606 */
[----:B------:R-:W-:-:S03]  /*1150*/  SEL R6, R5, R6, !P0 ;  /* 0x0000000605067207 */ /* 0x000fc60004000000 */
[----:B------:R-:W-:Y:S01]  /*1160*/  @!P1 IMAD.HI.U32 R7, R16, R2, RZ ;  /* 0x0000000210079227 */ /* 0x000fe200078e00ff */
[----:B------:R-:W-:-:S04]  /*1170*/  IADD3 R2, PT, PT, -R6, RZ, RZ ;  /* 0x000000ff06027210 */ /* 0x000fc80007ffe1ff */
[----:B------:R-:W-:Y:S01]  /*1180*/  @!P1 SHF.R.U32.HI R3, RZ, R3, R7 ;  /* 0x00000003ff039219 */ /* 0x000fe20000011607 */
[----:B------:R-:W-:Y:S01]  /*1190*/  IMAD R2, R10, R2, R5 ;  /* 0x000000020a027224 */ /* 0x000fe200078e0205 */
[----:B------:R-:W-:Y:S02]  /*11a0*/  IADD3 R7, PT, PT, -R5, RZ, RZ ;  /* 0x000000ff05077210 */ /* 0x000fe40007ffe1ff */
[----:B------:R-:W-:-:S03]  /*11b0*/  @!P1 SEL R3, R16, R3, !P0 ;  /* 0x0000000310039207 */ /* 0x000fc60004000000 */
[----:B------:R-:W-:Y:S02]  /*11c0*/  IMAD R7, R4, R7, R14 ;  /* 0x0000000704077224 */ /* 0x000fe400078e020e */
[--C-:B------:R-:W-:Y:S02]  /*11d0*/  @!P1 IMAD.IADD R6, R6, 0x1, -R3.reuse ;  /* 0x0000000106069824 */ /* 0x100fe400078e0a03 */
[----:B------:R-:W-:Y:S01]  /*11e0*/  @!P1 IMAD R3, R2, R12, R3 ;  /* 0x0000000c02039224 */ /* 0x000fe200078e0203 */
[----:B------:R-:W-:Y:S01]  /*11f0*/  IADD3 R2, PT, PT, -R16, RZ, RZ ;  /* 0x000000ff10027210 */ /* 0x000fe20007ffe1ff */
[----:B------:R-:W-:Y:S02]  /*1200*/  @!P1 IMAD R5, R6, R10, R16 ;  /* 0x0000000a06059224 */ /* 0x000fe400078e0210 */
[----:B------:R-:W-:Y:S02]  /*1210*/  @!P1 IMAD.MOV.U32 R16, RZ, RZ, R3 ;  /* 0x000000ffff109224 */ /* 0x000fe400078e0003 */
[----:B------:R-:W-:-:S02]  /*1220*/  IMAD R2, R9, R2, R15 ;  /* 0x0000000209027224 */ /* 0x000fc400078e020f */
[----:B------:R-:W-:Y:S02]  /*1230*/  IMAD R14, R5, R4, R7 ;  /* 0x00000004050e7224 */ /* 0x000fe400078e0207 */
[----:B------:R-:W-:Y:S02]  /*1240*/  IMAD R15, R16, R9, R2 ;  /* 0x00000009100f7224 */ /* 0x000fe400078e0202 */
.L_x_15:
[----:B------:R-:W1:Y:S01]  /*1250*/  LDCU UR4, c[0x0][0xb30] ;  /* 0x00016600ff0477ac */ /* 0x000e620008000800 */
[----:B------:R-:W2:Y:S08]  /*1260*/  S2UR UR37, SR_CgaCtaId ;  /* 0x00000000002579c3 */ /* 0x000eb00000008800 */
[----:B------:R-:W3:Y:S01]  /*1270*/  LDC R40, c[0x0][0xb24] ;  /* 0x0002c900ff287b82 */ /* 0x000ee20000000800 */
[----:B-1----:R-:W-:-:S09]  /*1280*/  UISETP.NE.AND UP1, UPT, UR4, 0x1, UPT ;  /* 0x000000010400788c */ /* 0x002fd2000bf25270 */
[----:B--2---:R-:W-:Y:S05]  /*1290*/  BRA.U UP1, `(.L_x_16) ;  /* 0x0000000101407547 */ /* 0x004fea000b800000 */
[----:B------:R-:W1:Y:S08]  /*12a0*/  LDC.64 R4, c[0x0][0xb10] ;  /* 0x0002c400ff047b82 */ /* 0x000e700000000a00 */
[----:B------:R-:W2:Y:S08]  /*12b0*/  LDC.64 R2, c[0x0][0xb18] ;  /* 0x0002c600ff027b82 */ /* 0x000eb00000000a00 */
[----:B------:R-:W4:Y:S08]  /*12c0*/  LDC R6, c[0x0][0xb20] ;  /* 0x0002c800ff067b82 */ /* 0x000f300000000800 */
[----:B------:R-:W3:Y:S01]  /*12d0*/  LDC R7, c[0x0][0xb0c] ;  /* 0x0002c300ff077b82 */ /* 0x000ee20000000800 */
[----:B-1----:R-:W-:-:S05]  /*12e0*/  IMAD.HI.U32 R4, R15, R4, RZ ;  /* 0x000000040f047227 */ /* 0x002fca00078e00ff */
[----:B------:R-:W-:Y:S01]  /*12f0*/  SHF.R.U32.HI R4, RZ, R5, R4 ;  /* 0x00000005ff047219 */ /* 0x000fe20000011604 */
[----:B--2---:R-:W-:Y:S01]  /*1300*/  IMAD.HI.U32 R3, R14, R3, RZ ;  /* 0x000000030e037227 */ /* 0x004fe200078e00ff */
[----:B------:R-:W-:-:S04]  /*1310*/  ISETP.NE.AND P0, PT, R2, 0x1, PT ;  /* 0x000000010200780c */ /* 0x000fc80003f05270 */
[----:B----4-:R-:W-:-:S04]  /*1320*/  SHF.R.U32.HI R3, RZ, R6, R3 ;  /* 0x00000006ff037219 */ /* 0x010fc80000011603 */
[----:B------:R-:W-:Y:S02]  /*1330*/  SEL R3, R14, R3, !P0 ;  /* 0x000000030e037207 */ /* 0x000fe40004000000 */
[----:B---3--:R-:W-:-:S04]  /*1340*/  ISETP.NE.AND P1, PT, R7, 0x1, PT ;  /* 0x000000010700780c */ /* 0x008fc80003f25270 */
[----:B------:R-:W-:-:S05]  /*1350*/  SEL R4, R15, R4, !P1 ;  /* 0x000000040f047207 */ /* 0x000fca0004800000 */
[----:B------:R-:W-:Y:S02]  /*1360*/  IMAD.IADD R5, R3, 0x1, -R4 ;  /* 0x0000000103057824 */ /* 0x000fe400078e0a04 */
[----:B------:R-:W-:Y:S02]  /*1370*/  IMAD.IADD R3, R4, 0x1, -R3 ;  /* 0x0000000104037824 */ /* 0x000fe400078e0a03 */
[----:B------:R-:W-:Y:S02]  /*1380*/  IMAD R15, R5, R7, R15 ;  /* 0x00000007050f7224 */ /* 0x000fe400078e020f */
[----:B------:R-:W-:-:S07]  /*1390*/  IMAD R14, R3, R2, R14 ;  /* 0x00000002030e7224 */ /* 0x000fce00078e020e */
.L_x_16:
[----:B------:R-:W-:Y:S01]  /*13a0*/  BAR.SYNC.DEFER_BLOCKING 0x0 ;  /* 0x0000000000007b1d */ /* 0x000fe20000010000 */
[----:B------:R-:W-:Y:S01]  /*13b0*/  UISETP.NE.AND UP1, UPT, UR8, 0x2, UPT ;  /* 0x000000020800788c */ /* 0x000fe2000bf25270 */
[----:B------:R-:W-:Y:S02]  /*13c0*/  ISETP.NE.OR P5, PT, R0, 0x2, !P5 ;  /* 0x000000020000780c */ /* 0x000fe40006fa5670 */
[----:B------:R-:W-:-:S06]  /*13d0*/  LOP3.LUT R2, R93, 0x1f, RZ, 0xc0, !PT ;  /* 0x0000001f5d027812 */ /* 0x000fcc00078ec0ff */
[----:B------:R-:W-:Y:S05]  /*13e0*/  BRA.U UP1, `(.L_x_17) ;  /* 0x0000001101c87547 */ /* 0x000fea000b800000 */
[----:B------:R-:W1:Y:S01]  /*13f0*/  LDCU UR13, c[0x0][0x38c] ;  /* 0x00007180ff0d77ac */ /* 0x000e620008000800 */
[----:B------:R-:W2:Y:S01]  /*1400*/  LDC R8, c[0x0][0x370] ;  /* 0x0000dc00ff087b82 */ /* 0x000ea20000000800 */
[----:B------:R-:W-:Y:S01]  /*1410*/  PLOP3.LUT P1, PT, PT, PT, UP2, 0x80, 0x8 ;  /* 0x000000000008781c */ /* 0x000fe20003f2f028 */
[----:B------:R-:W-:Y:S01]  /*1420*/  IMAD.MOV.U32 R17, RZ, RZ, 0x1 ;  /* 0x00000001ff117424 */ /* 0x000fe200078e00ff */
[----:B------:R-:W-:Y:S01]  /*1430*/  ISETP.EQ.OR P4, PT, R2, RZ, P5 ;  /* 0x000000ff0200720c */ /* 0x000fe20002f82670 */
[----:B------:R-:W-:Y:S01]  /*1440*/  IMAD.MOV.U32 R16, RZ, RZ, RZ ;  /* 0x000000ffff107224 */ /* 0x000fe200078e00ff */
[----:B------:R-:W-:Y:S02]  /*1450*/  PLOP3.LUT P1, PT, P1, PT, PT, 0x8, 0x80 ;  /* 0x000000000080781c */ /* 0x000fe40000f2e170 */
[----:B------:R-:W-:Y:S01]  /*1460*/  CS2R R12, SRZ ;  /* 0x00000000000c7805 */ /* 0x000fe2000001ff00 */
[----:B------:R-:W-:Y:S01]  /*1470*/  IMAD.MOV.U32 R11, RZ, RZ, 0x1 ;  /* 0x00000001ff0b7424 */ /* 0x000fe200078e00ff */
[----:B------:R-:W4:Y:S01]  /*1480*/  LDC R0, c[0x0][0x374] ;  /* 0x0000dd00ff007b82 */ /* 0x000f220000000800 */
[----:B------:R-:W2:Y:S01]  /*1490*/  LDCU.64 UR22, c[0x0][0x348] ;  /* 0x00006900ff1677ac */ /* 0x000ea20008000a00 */
[----:B------:R-:W-:Y:S01]  /*14a0*/  UMOV UR6, URZ ;  /* 0x000000ff00067c82 */ /* 0x000fe20008000000 */
[----:B-1----:R-:W-:-:S04]  /*14b0*/  UIADD3 UR5, UPT, UPT, UR13, 0x1f, URZ ;  /* 0x0000001f0d057890 */ /* 0x002fc8000fffe0ff */
[----:B------:R-:W-:-:S04]  /*14c0*/  USHF.R.S32.HI UR4, URZ, 0x1f, UR5 ;  /* 0x0000001fff047899 */ /* 0x000fc80008011405 */
[----:B------:R-:W-:-:S04]  /*14d0*/  ULEA.HI UR4, UR4, UR5, URZ, 0x5 ;  /* 0x0000000504047291 */ /* 0x000fc8000f8f28ff */
[----:B------:R-:W-:Y:S02]  /*14e0*/  USHF.R.S32.HI UR15, URZ, 0x5, UR4 ;  /* 0x00000005ff0f7899 */ /* 0x000fe40008011404 */
[----:B------:R-:W-:Y:S02]  /*14f0*/  UIADD3 UR4, UPT, UPT, UR13, -0x1, URZ ;  /* 0xffffffff0d047890 */ /* 0x000fe4000fffe0ff */
[----:B------:R-:W-:Y:S02]  /*1500*/  UISETP.LT.U32.AND UP0, UPT, UR15, 0x7, UPT ;  /* 0x000000070f00788c */ /* 0x000fe4000bf01070 */
[----:B------:R-:W-:Y:S02]  /*1510*/  UISETP.GE.U32.AND UP1, UPT, UR4, -0x3f, UPT ;  /* 0xffffffc10400788c */ /* 0x000fe4000bf26070 */
[----:B------:R-:W-:Y:S02]  /*1520*/  USEL UR14, UR15, 0x7, UP0 ;  /* 0x000000070f0e7887 */ /* 0x000fe40008000000 */
[----:B------:R-:W-:-:S02]  /*1530*/  UIADD3 UR13, UPT, UPT, UR13, 0x3e, URZ ;  /* 0x0000003e0d0d7890 */ /* 0x000fc4000fffe0ff */
[----:B------:R-:W-:Y:S02]  /*1540*/  UIADD3 UR5, UPT, UPT, UR14, -0x1, URZ ;  /* 0xffffffff0e057890 */ /* 0x000fe4000fffe0ff */
[----:B------:R-:W-:-:S03]  /*1550*/  UIADD3 UR7, UPT, UPT, UR15, -UR14, URZ ;  /* 0x8000000e0f077290 */ /* 0x000fc6000fffe0ff */
[----:B------:R-:W-:-:S04]  /*1560*/  @UP1 UIADD3 UR5, UPT, UPT, UR14, URZ, URZ ;  /* 0x000000ff0e051290 */ /* 0x000fc8000fffe0ff */
[----:B--2---:R-:W-:-:S12]  /*1570*/  UIADD3 UR5, UPT, UPT, UR5, 0x1, URZ ;  /* 0x0000000105057890 */ /* 0x004fd8000fffe0ff */
.L_x_35:
[----:B------:R-:W-:Y:S01]  /*1580*/  UISETP.NE.AND UP0, UPT, UR37, URZ, UPT ;  /* 0x000000ff2500728c */ /* 0x000fe2000bf05270 */
[----:B------:R-:W1:Y:S08]  /*1590*/  S2UR UR37, SR_CgaCtaId ;  /* 0x00000000002579c3 */ /* 0x000e700000008800 */
[----:B------:R-:W-:Y:S05]  /*15a0*/  BRA.U UP0, `(.L_x_18) ;  /* 0x0000000100347547 */ /* 0x000fea000b800000 */
[----:B------:R-:W2:Y:S01]  /*15b0*/  S2R R2, SR_CgaCtaId ;  /* 0x0000000000027919 */ /* 0x000ea20000008800 */
[----:B------:R-:W-:-:S04]  /*15c0*/  MOV R3, 0x400 ;  /* 0x0000040000037802 */ /* 0x000fc80000000f00 */
[----:B--2---:R-:W-:Y:S02]  /*15d0*/  LEA R2, R2, R3, 0x18 ;  /* 0x0000000302027211 */ /* 0x004fe400078ec0ff */
[----:B------:R-:W-:-:S03]  /*15e0*/  SHF.L.U32 R3, R11, 0x1f, RZ ;  /* 0x0000001f0b037819 */ /* 0x000fc600000006ff */
[----:B------:R-:W-:-:S04]  /*15f0*/  IMAD R2, R12, 0x8, R2 ;  /* 0x000000080c027824 */ /* 0x000fc800078e0202 */
[----:B------:R-:W2:Y:S02]  /*1600*/  SYNCS.PHASECHK.TRANS64.TRYWAIT P0, [R2+URZ+0x120], R3 ;  /* 0x00012003020075a7 */ /* 0x000ea400080011ff */
[----:B--2---:R-:W-:Y:S05]  /*1610*/  @!P0 BRA `(.L_x_19) ;  /* 0x0000005c00e08947 */ /* 0x004fea0003800000 */
.L_x_118:
[----:B------:R-:W-:Y:S01]  /*1620*/  VIADD R12, R12, 0x1 ;  /* 0x000000010c0c7836 */ /* 0x000fe20000000000 */
[----:B------:R2:W-:Y:S04]  /*1630*/  SYNCS.ARRIVE.TRANS64.A1T0 RZ, [R2+URZ+0x110], RZ ;  /* 0x000110ff02ff79a7 */ /* 0x0005e800081000ff */
[----:B------:R-:W-:-:S04]  /*1640*/  ISETP.NE.AND P0, PT, R12, 0x2, PT ;  /* 0x000000020c00780c */ /* 0x000fc80003f05270 */
[----:B------:R-:W-:Y:S02]  /*1650*/  SEL R12, R12, RZ, P0 ;  /* 0x000000ff0c0c7207 */ /* 0x000fe40000000000 */
[----:B--2---:R-:W-:-:S04]  /*1660*/  SEL R2, RZ, 0x1, P0 ;  /* 0x00000001ff027807 */ /* 0x004fc80000000000 */
[----:B------:R-:W-:-:S07]  /*1670*/  LOP3.LUT R11, R11, R2, RZ, 0x3c, !PT ;  /* 0x000000020b0b7212 */ /* 0x000fce00078e3cff */
.L_x_18:
[----:B------:R-:W-:Y:S01]  /*1680*/  UMOV UR4, 0x400 ;  /* 0x0000040000047882 */ /* 0x000fe20000000000 */
[----:B------:R-:W-:Y:S01]  /*1690*/  SHF.L.U32 R2, R17, 0x1f, RZ ;  /* 0x0000001f11027819 */ /* 0x000fe200000006ff */
[----:B-1----:R-:W-:Y:S01]  /*16a0*/  ULEA UR4, UR37, UR4, 0x18 ;  /* 0x0000000425047291 */ /* 0x002fe2000f8ec0ff */
[----:B------:R-:W-:Y:S01]  /*16b0*/  R2UR UR35, R15 ;  /* 0x000000000f2372ca */ /* 0x000fe200000e0000 */
[----:B------:R-:W-:Y:S01]  /*16c0*/  UISETP.GE.U32.AND UP0, UPT, UR13, 0x3f, UPT ;  /* 0x0000003f0d00788c */ /* 0x000fe2000bf06070 */
[----:B------:R-:W-:Y:S01]  /*16d0*/  R2UR UR11, R14 ;  /* 0x000000000e0b72ca */ /* 0x000fe200000e0000 */
[----:B------:R-:W-:Y:S01]  /*16e0*/  ULEA UR8, UR6, UR4, 0x3 ;  /* 0x0000000406087291 */ /* 0x000fe2000f8e18ff */
[----:B------:R-:W-:-:S08]  /*16f0*/  UMOV UR24, URZ ;  /* 0x000000ff00187c82 */ /* 0x000fd00008000000 */
[----:B------:R1:W2:Y:S01]  /*1700*/  SYNCS.PHASECHK.TRANS64.TRYWAIT P0, [UR8+0x38], R2 ;  /* 0x00003802ff0075a7 */ /* 0x0002a20008001108 */
[----:B------:R-:W-:Y:S02]  /*1710*/  USHF.L.U32 UR35, UR35, 0x7, URZ ;  /* 0x0000000723237899 */ /* 0x000fe400080006ff */
[----:B------:R-:W-:Y:S01]  /*1720*/  USHF.L.U32 UR11, UR11, 0x6, URZ ;  /* 0x000000060b0b7899 */ /* 0x000fe200080006ff */
[----:B------:R-:W-:Y:S11]  /*1730*/  BRA.U !UP0, `(.L_x_20) ;  /* 0x0000000108a87547 */ /* 0x000ff6000b800000 */
[----:B------:R-:W-:Y:S01]  /*1740*/  UMOV UR16, URZ ;  /* 0x000000ff00107c82 */ /* 0x000fe20008000000 */
[----:B------:R-:W-:-:S05]  /*1750*/  UMOV UR17, UR6 ;  /* 0x0000000600117c82 */ /* 0x000fca0008000000 */
.L_x_25:
[----:B-1----:R-:W-:Y:S01]  /*1760*/  ULEA UR33, UR17, UR4, 0x3 ;  /* 0x0000000411217291 */ /* 0x002fe2000f8e18ff */
[----:B--2---:R-:W-:Y:S01]  /*1770*/  @!P5 MOV R3, 0x3000 ;  /* 0x000030000003d802 */ /* 0x004fe20000000f00 */
[----:B--2---:R-:W-:Y:S10]  /*1780*/  @P0 BRA `(.L_x_21) ;  /* 0x00000000000c0947 */ /* 0x004ff40003800000 */
[----:B------:R-:W-:-:S04]  /*1790*/  SHF.L.U32 R4, R17, 0x1f, RZ ;  /* 0x0000001f11047819 */ /* 0x000fc800000006ff */
[----:B------:R-:W2:Y:S02]  /*17a0*/  SYNCS.PHASECHK.TRANS64.TRYWAIT P0, [UR33+0x38], R4 ;  /* 0x00003804ff0075a7 */ /* 0x000ea40008001121 */
[----:B--2---:R-:W-:Y:S05]  /*17b0*/  @!P0 BRA `(.L_x_22) ;  /* 0x0000005c008c8947 */ /* 0x004fea0003800000 */
.L_x_21:
[----:B------:R2:W-:Y:S01]  /*17c0*/  @!P5 SYNCS.ARRIVE.TRANS64 RZ, [UR33], R3 ;  /* 0x00000003ffffd9a7 */ /* 0x0005e20008000021 */
[----:B------:R-:W-:Y:S04]  /*17d0*/  BSSY.RECONVERGENT B0, `(.L_x_23) ;  /* 0x0000003000007945 */ /* 0x000fe80003800200 */
[----:B------:R-:W-:Y:S05]  /*17e0*/  @P4 BRA `(.L_x_24) ;  /* 0x0000000000044947 */ /* 0x000fea0003800000 */
[----:B------:R-:W-:Y:S05]  /*17f0*/  BPT.TRAP 0x1 ;  /* 0x000000040000795c */ /* 0x000fea0000300000 */
.L_x_24:
[----:B------:R-:W-:Y:S05]  /*1800*/  BSYNC.RECONVERGENT B0 ;  /* 0x0000000000007941 */ /* 0x000fea0003800200 */
.L_x_23:
[----:B------:R-:W-:Y:S02]  /*1810*/  UIADD3 UR6, UPT, UPT, UR17, 0x1, URZ ;  /* 0x0000000111067890 */ /* 0x000fe4000fffe0ff */
[----:B------:R-:W-:Y:S02]  /*1820*/  ULEA UR32, UR17, UR4, 0xd ;  /* 0x0000000411207291 */ /* 0x000fe4000f8e68ff */
[----:B------:R-:W-:Y:S02]  /*1830*/  UISETP.NE.AND UP0, UPT, UR6, 0x7, UPT ;  /* 0x000000070600788c */ /* 0x000fe4000bf05270 */
[----:B------:R-:W-:Y:S02]  /*1840*/  UIADD3 UR26, UP1, UPT, UR22, 0x80, URZ ;  /* 0x00000080161a7890 */ /* 0x000fe4000ff3e0ff */
[----:B------:R-:W-:Y:S02]  /*1850*/  USEL UR9, URZ, 0x1, UP0 ;  /* 0x00000001ff097887 */ /* 0x000fe40008000000 */
[----:B------:R-:W-:-:S02]  /*1860*/  USEL UR6, UR6, URZ, UP0 ;  /* 0x000000ff06067287 */ /* 0x000fc40008000000 */
[----:B------:R-:W-:Y:S02]  /*1870*/  UIADD3 UR20, UP0, UPT, UR22, 0x180, URZ ;  /* 0x0000018016147890 */ /* 0x000fe4000ff1e0ff */
[----:B------:R-:W-:Y:S01]  /*1880*/  ULEA UR8, UR6, UR4, 0x3 ;  /* 0x0000000406087291 */ /* 0x000fe2000f8e18ff */
[----:B------:R-:W-:Y:S01]  /*1890*/  LOP3.LUT R17, R17, UR9, RZ, 0x3c, !PT ;  /* 0x0000000911117c12 */ /* 0x000fe2000f8e3cff */
[----:B------:R-:W-:Y:S02]  /*18a0*/  USHF.L.U32 UR34, UR16, 0x5, URZ ;  /* 0x0000000510227899 */ /* 0x000fe400080006ff */
[----:B------:R-:W-:Y:S01]  /*18b0*/  UIADD3.X UR27, UPT, UPT, URZ, UR23, URZ, UP1, !UPT ;  /* 0x00000017ff1b7290 */ /* 0x000fe20008ffe4ff */
[----:B-1----:R-:W-:Y:S01]  /*18c0*/  SHF.L.U32 R2, R17, 0x1f, RZ ;  /* 0x0000001f11027819 */ /* 0x002fe200000006ff */
[----:B------:R-:W-:Y:S02]  /*18d0*/  UIADD3 UR32, UPT, UPT, UR32, 0x6400, URZ ;  /* 0x0000640020207890 */ /* 0x000fe4000fffe0ff */
[----:B------:R-:W-:Y:S01]  /*18e0*/  UIADD3.X UR21, UPT, UPT, URZ, UR23, URZ, UP0, !UPT ;  /* 0x00000017ff157290 */ /* 0x000fe200087fe4ff */
[----:B------:R1:W1:Y:S01]  /*18f0*/  SYNCS.PHASECHK.TRANS64.TRYWAIT P0, [UR8+0x38], R2 ;  /* 0x00003802ff0075a7 */ /* 0x0002620008001108 */
[----:B------:R-:W-:Y:S01]  /*1900*/  ULEA UR8, UR17, UR4, 0xc ;  /* 0x0000000411087291 */ /* 0x000fe2000f8e60ff */
[----:B------:R-:W-:Y:S01]  /*1910*/  UMOV UR18, 0x0 ;  /* 0x0000000000127882 */ /* 0x000fe20000000000 */
[----:B------:R-:W-:-:S02]  /*1920*/  UMOV UR19, 0x10000000 ;  /* 0x1000000000137882 */ /* 0x000fc40000000000 */
[----:B------:R-:W-:Y:S01]  /*1930*/  UIADD3 UR8, UPT, UPT, UR8, 0x14400, URZ ;  /* 0x0001440008087890 */ /* 0x000fe2000fffe0ff */
[----:B------:R1:W-:Y:S01]  /*1940*/  UTMALDG.3D [UR32], [UR26], desc[UR18] ;  /* 0x000012201a0075b4 */ /* 0x0003e20008011000 */
[----:B------:R-:W-:Y:S01]  /*1950*/  UMOV UR12, UR36 ;  /* 0x00000024000c7c82 */ /* 0x000fe20008000000 */
[----:B------:R-:W-:Y:S01]  /*1960*/  UMOV UR9, UR33 ;  /* 0x0000002100097c82 */ /* 0x000fe20008000000 */
[----:B------:R-:W-:Y:S01]  /*1970*/  UMOV UR10, UR34 ;  /* 0x00000022000a7c82 */ /* 0x000fe20008000000 */
[----:B------:R-:W-:Y:S01]  /*1980*/  UIADD3 UR16, UPT, UPT, UR16, 0x1, URZ ;  /* 0x0000000110107890 */ /* 0x000fe2000fffe0ff */
[----:B------:R-:W-:Y:S01]  /*1990*/  UMOV UR24, UR5 ;  /* 0x0000000500187c82 */ /* 0x000fe20008000000 */
[----:B------:R-:W-:Y:S02]  /*19a0*/  UMOV UR17, UR6 ;  /* 0x0000000600117c82 */ /* 0x000fe40008000000 */
[----:B------:R1:W-:Y:S01]  /*19b0*/  UTMALDG.3D [UR8], [UR20], desc[UR18] ;  /* 0x00001208140075b4 */ /* 0x0003e20008011000 */
[----:B------:R-:W-:-:S09]  /*19c0*/  UISETP.NE.AND UP0, UPT, UR16, UR5, UPT ;  /* 0x000000051000728c */ /* 0x000fd2000bf05270 */
[----:B------:R-:W-:Y:S05]  /*19d0*/  BRA.U UP0, `(.L_x_25) ;  /* 0xfffffffd00607547 */ /* 0x000fea000b83ffff */
.L_x_20:
[----:B-1----:R-:W-:Y:S01]  /*19e0*/  ULEA UR8, UR6, UR4, 0x3 ;  /* 0x0000000406087291 */ /* 0x002fe2000f8e18ff */
[----:B------:R-:W-:Y:S01]  /*19f0*/  SHF.L.U32 R2, R17, 0x1f, RZ ;  /* 0x0000001f11027819 */ /* 0x000fe200000006ff */
[----:B------:R-:W-:Y:S01]  /*1a00*/  @!P1 SYNCS.ARRIVE.TRANS64.A1T0 RZ, [UR4+0xa8], RZ ;  /* 0x0000a8ffffff99a7 */ /* 0x000fe20008100004 */
[----:B------:R-:W-:-:S06]  /*1a10*/  UISETP.GT.AND UP0, UPT, UR15, UR14, UPT ;  /* 0x0000000e0f00728c */ /* 0x000fcc000bf04270 */
[----:B--2---:R1:W2:Y:S03]  /*1a20*/  SYNCS.PHASECHK.TRANS64.TRYWAIT P0, [UR8+0x38], R2 ;  /* 0x00003802ff0075a7 */ /* 0x0042a60008001108 */
[----:B------:R-:W-:Y:S05]  /*1a30*/  BRA.U !UP0, `(.L_x_26) ;  /* 0x0000000108ac7547 */ /* 0x000fea000b800000 */
[----:B------:R-:W-:Y:S01]  /*1a40*/  UIADD3 UR21, UPT, UPT, UR7, UR24, URZ ;  /* 0x0000001807157290 */ /* 0x000fe2000fffe0ff */
[----:B------:R-:W-:-:S11]  /*1a50*/  UMOV UR25, UR6 ;  /* 0x0000000600197c82 */ /* 0x000fd60008000000 */
.L_x_31:
[----:B-1----:R-:W-:Y:S01]  /*1a60*/  ULEA UR17, UR25, UR4, 0x3 ;  /* 0x0000000419117291 */ /* 0x002fe2000f8e18ff */
[----:B--2---:R-:W-:Y:S01]  /*1a70*/  @!P5 MOV R3, 0x3000 ;  /* 0x000030000003d802 */ /* 0x004fe20000000f00 */
[----:B--2---:R-:W-:Y:S10]  /*1a80*/  @P0 BRA `(.L_x_27) ;  /* 0x00000000000c0947 */ /* 0x004ff40003800000 */
[----:B------:R-:W-:-:S04]  /*1a90*/  SHF.L.U32 R4, R17, 0x1f, RZ ;  /* 0x0000001f11047819 */ /* 0x000fc800000006ff */
[----:B------:R-:W2:Y:S02]  /*1aa0*/  SYNCS.PHASECHK.TRANS64.TRYWAIT P0, [UR17+0x38], R4 ;  /* 0x00003804ff0075a7 */ /* 0x000ea40008001111 */
[----:B--2---:R-:W-:Y:S05]  /*1ab0*/  @!P0 BRA `(.L_x_28) ;  /* 0x0000005800e48947 */ /* 0x004fea0003800000 */
.L_x_27:
[----:B------:R2:W-:Y:S01]  /*1ac0*/  @!P5 SYNCS.ARRIVE.TRANS64 RZ, [UR17], R3 ;  /* 0x00000003ffffd9a7 */ /* 0x0005e20008000011 */
[----:B------:R-:W-:Y:S04]  /*1ad0*/  BSSY.RECONVERGENT B0, `(.L_x_29) ;  /* 0x0000003000007945 */ /* 0x000fe80003800200 */
[----:B------:R-:W-:Y:S05]  /*1ae0*/  @P4 BRA `(.L_x_30) ;  /* 0x0000000000044947 */ /* 0x000fea0003800000 */
[----:B------:R-:W-:Y:S05]  /*1af0*/  BPT.TRAP 0x1 ;  /* 0x000000040000795c */ /* 0x000fea0000300000 */
.L_x_30:
[----:B------:R-:W-:Y:S05]  /*1b00*/  BSYNC.RECONVERGENT B0 ;  /* 0x0000000000007941 */ /* 0x000fea0003800200 */
.L_x_29:
        /* <DEDUP_REMOVED lines=10> */
[----:B------:R-:W-:Y:S01]  /*1bb0*/  UIADD3 UR16, UPT, UPT, UR16, 0x6400, URZ ;  /* 0x0000640010107890 */ /* 0x000fe2000fffe0ff */
[----:B-1----:R-:W-:Y:S01]  /*1bc0*/  SHF.L.U32 R2, R17, 0x1f, RZ ;  /* 0x0000001f11027819 */ /* 0x002fe200000006ff */
[----:B------:R-:W-:Y:S02]  /*1bd0*/  UIADD3.X UR31, UPT, UPT, URZ, UR23, URZ, UP1, !UPT ;  /* 0x00000017ff1f7290 */ /* 0x000fe40008ffe4ff */
[----:B------:R-:W-:Y:S01]  /*1be0*/  UIADD3.X UR29, UPT, UPT, URZ, UR23, URZ, UP0, !UPT ;  /* 0x00000017ff1d7290 */ /* 0x000fe200087fe4ff */
[----:B------:R1:W1:Y:S01]  /*1bf0*/  SYNCS.PHASECHK.TRANS64.TRYWAIT P0, [UR8+0x38], R2 ;  /* 0x00003802ff0075a7 */ /* 0x0002620008001108 */
[----:B------:R-:W-:Y:S01]  /*1c00*/  ULEA UR8, UR25, UR4, 0xc ;  /* 0x0000000419087291 */ /* 0x000fe2000f8e60ff */
[----:B------:R-:W-:Y:S01]  /*1c10*/  UMOV UR26, 0x0 ;  /* 0x00000000001a7882 */ /* 0x000fe20000000000 */
[----:B------:R-:W-:-:S02]  /*1c20*/  UMOV UR27, 0x10000000 ;  /* 0x10000000001b7882 */ /* 0x000fc40000000000 */
[----:B------:R-:W-:Y:S01]  /*1c30*/  UIADD3 UR8, UPT, UPT, UR8, 0x14400, URZ ;  /* 0x0001440008087890 */ /* 0x000fe2000fffe0ff */
[----:B------:R-:W-:Y:S01]  /*1c40*/  UMOV UR19, UR35 ;  /* 0x0000002300137c82 */ /* 0x000fe20008000000 */
[----:B------:R-:W-:Y:S01]  /*1c50*/  UMOV UR20, UR36 ;  /* 0x0000002400147c82 */ /* 0x000fe20008000000 */
[----:B------:R-:W-:Y:S01]  /*1c60*/  UMOV UR12, UR36 ;  /* 0x00000024000c7c82 */ /* 0x000fe20008000000 */
[----:B------:R-:W-:Y:S01]  /*1c70*/  UMOV UR9, UR17 ;  /* 0x0000001100097c82 */ /* 0x000fe20008000000 */
[----:B------:R-:W-:Y:S01]  /*1c80*/  UMOV UR10, UR18 ;  /* 0x00000012000a7c82 */ /* 0x000fe20008000000 */
[----:B------:R1:W-:Y:S01]  /*1c90*/  UTMALDG.3D [UR16], [UR30], desc[UR26] ;  /* 0x00001a101e0075b4 */ /* 0x0003e20008011000 */
[----:B------:R-:W-:Y:S01]  /*1ca0*/  UIADD3 UR24, UPT, UPT, UR24, 0x1, URZ ;  /* 0x0000000118187890 */ /* 0x000fe2000fffe0ff */
[----:B------:R-:W-:-:S03]  /*1cb0*/  UMOV UR25, UR6 ;  /* 0x0000000600197c82 */ /* 0x000fc60008000000 */
[----:B------:R-:W-:Y:S01]  /*1cc0*/  UISETP.NE.AND UP0, UPT, UR24, UR21, UPT ;  /* 0x000000151800728c */ /* 0x000fe2000bf05270 */
[----:B------:R1:W-:Y:S08]  /*1cd0*/  UTMALDG.3D [UR8], [UR28], desc[UR26] ;  /* 0x00001a081c0075b4 */ /* 0x0003f00008011000 */
[----:B------:R-:W-:Y:S05]  /*1ce0*/  BRA.U UP0, `(.L_x_31) ;  /* 0xfffffffd005c7547 */ /* 0x000fea000b83ffff */
.L_x_26:
[C---:B-1----:R-:W-:Y:S01]  /*1cf0*/  LEA R2, R16.reuse, UR4, 0x3 ;  /* 0x0000000410027c11 */ /* 0x042fe2000f8e18ff */
[----:B------:R-:W-:Y:S01]  /*1d00*/  NOP ;  /* 0x0000000000007918 */ /* 0x000fe20000000000 */
[----:B--2---:R-:W-:Y:S02]  /*1d10*/  SHF.L.U32 R3, R13, 0x1f, RZ ;  /* 0x0000001f0d037819 */ /* 0x004fe400000006ff */
[----:B------:R-:W-:Y:S02]  /*1d20*/  LEA R4, R16, UR4, 0x4 ;  /* 0x0000000410047c11 */ /* 0x000fe4000f8e20ff */
[----:B------:R-:W1:Y:S02]  /*1d30*/  SYNCS.PHASECHK.TRANS64.TRYWAIT P0, [R2+URZ+0xb0], R3 ;  /* 0x0000b003020075a7 */ /* 0x000e6400080011ff */
[----:B-1----:R-:W-:Y:S05]  /*1d40*/  @!P0 BRA `(.L_x_32) ;  /* 0x0000005800588947 */ /* 0x002fea0003800000 */
.L_x_121:
[----:B------:R-:W2:Y:S01]  /*1d50*/  LDS.128 R4, [R4+0x140] ;  /* 0x0001400004047984 */ /* 0x000ea20000000c00 */
[----:B---3--:R-:W-:Y:S01]  /*1d60*/  ISETP.GE.AND P0, PT, R40, 0x1, PT ;  /* 0x000000012800780c */ /* 0x008fe20003f06270 */
[----:B-1----:R-:W-:Y:S01]  /*1d70*/  VIADD R2, R2, 0xc0 ;  /* 0x000000c002027836 */ /* 0x002fe20000000000 */
[----:B------:R-:W-:Y:S01]  /*1d80*/  @!PT LDS RZ, [RZ] ;  /* 0x00000000fffff984 */ /* 0x000fe20000000800 */
[----:B------:R-:W-:Y:S01]  /*1d90*/  @!PT LDS RZ, [RZ] ;  /* 0x00000000fffff984 */ /* 0x000fe20000000800 */
[----:B------:R-:W-:Y:S01]  /*1da0*/  @!PT LDS RZ, [RZ] ;  /* 0x00000000fffff984 */ /* 0x000fe20000000800 */
[----:B------:R-:W-:Y:S01]  /*1db0*/  @!PT LDS RZ, [RZ] ;  /* 0x00000000fffff984 */ /* 0x000fe20000000800 */
[----:B------:R1:W-:Y:S06]  /*1dc0*/  MEMBAR.ALL.CTA ;  /* 0x0000000000007992 */ /* 0x0003ec0000008000 */
[----:B-1----:R-:W1:Y:S01]  /*1dd0*/  FENCE.VIEW.ASYNC.S ;  /* 0x00000000000073c6 */ /* 0x002e620000000000 */
[----:B------:R-:W-:-:S04]  /*1de0*/  PRMT R2, RZ, 0x654, R2 ;  /* 0x00000654ff027816 */ /* 0x000fc80000000002 */
[----:B-1----:R1:W-:Y:S01]  /*1df0*/  SYNCS.ARRIVE.TRANS64.RED.A1T0 RZ, [R2+URZ], RZ ;  /* 0x000000ff02ff79a7 */ /* 0x0023e200081004ff */
[----:B--2---:R-:W-:-:S13]  /*1e00*/  LOP3.LUT P2, RZ, R6, 0x1, RZ, 0xc0, !PT ;  /* 0x0000000106ff7812 */ /* 0x004fda000784c0ff */
[----:B------:R-:W-:Y:S01]  /*1e10*/  @P2 SHF.R.U32.HI R3, RZ, 0x10, R5 ;  /* 0x00000010ff032819 */ /* 0x000fe20000011605 */
[----:B------:R-:W-:Y:S01]  /*1e20*/  VOTEU.ANY UP0, P2 ;  /* 0x0000000000ff7886 */ /* 0x000fe20001000100 */
[----:B------:R-:W-:Y:S02]  /*1e30*/  @P2 MOV R10, R4 ;  /* 0x00000004000a2202 */ /* 0x000fe40000000f00 */
[----:B------:R-:W-:Y:S02]  /*1e40*/  @P2 R2UR.BROADCAST UR8, R3 ;  /* 0x00000000030822ca */ /* 0x000fe400008e0000 */
[----:B------:R-:W-:-:S11]  /*1e50*/  @P2 LOP3.LUT R9, R5, 0xffff, RZ, 0xc0, !PT ;  /* 0x0000ffff05092812 */ /* 0x000fd600078ec0ff */
[----:B------:R-:W-:Y:S01]  /*1e60*/  @UP0 UMOV UR36, UR8 ;  /* 0x0000000800240c82 */ /* 0x000fe20008000000 */
[----:B-1----:R-:W-:Y:S05]  /*1e70*/  @!P0 BRA `(.L_x_33) ;  /* 0x0000000000b88947 */ /* 0x002fea0003800000 */
[----:B------:R-:W4:Y:S01]  /*1e80*/  LDC.64 R4, c[0x0][0xb18] ;  /* 0x0002c600ff047b82 */ /* 0x000f220000000a00 */
[----:B------:R-:W-:-:S07]  /*1e90*/  ISETP.NE.AND P3, PT, R40, 0x1, PT ;  /* 0x000000012800780c */ /* 0x000fce0003f65270 */
[----:B------:R-:W1:Y:S08]  /*1ea0*/  LDC.64 R6, c[0x0][0xb10] ;  /* 0x0002c400ff067b82 */ /* 0x000e700000000a00 */
[----:B------:R-:W2:Y:S08]  /*1eb0*/  LDC R14, c[0x0][0xb20] ;  /* 0x0002c800ff0e7b82 */ /* 0x000eb00000000800 */
[----:B------:R-:W3:Y:S01]  /*1ec0*/  LDC R15, c[0x0][0xb0c] ;  /* 0x0002c300ff0f7b82 */ /* 0x000ee20000000800 */
[----:B----4-:R-:W-:Y:S01]  /*1ed0*/  IMAD.HI.U32 R19, R0, R5, RZ ;  /* 0x0000000500137227 */ /* 0x010fe200078e00ff */
[----:B------:R-:W-:-:S03]  /*1ee0*/  ISETP.NE.AND P0, PT, R4, 0x1, PT ;  /* 0x000000010400780c */ /* 0x000fc60003f05270 */
[----:B------:R-:W-:-:S03]  /*1ef0*/  IMAD.HI.U32 R5, R9, R5, RZ ;  /* 0x0000000509057227 */ /* 0x000fc600078e00ff */
[----:B------:R-:W4:Y:S01]  /*1f00*/  LDC.64 R2, c[0x0][0xb28] ;  /* 0x0002ca00ff027b82 */ /* 0x000f220000000a00 */
[----:B-1----:R-:W-:-:S04]  /*1f10*/  IMAD.HI.U32 R20, R8, R6, RZ ;  /* 0x0000000608147227 */ /* 0x002fc800078e00ff */
[----:B------:R-:W-:Y:S01]  /*1f20*/  IMAD.HI.U32 R21, R10, R6, RZ ;  /* 0x000000060a157227 */ /* 0x000fe200078e00ff */
[----:B------:R-:W-:Y:S02]  /*1f30*/  SHF.R.U32.HI R20, RZ, R7, R20 ;  /* 0x00000007ff147219 */ /* 0x000fe40000011614 */
[-C--:B--2---:R-:W-:Y:S02]  /*1f40*/  SHF.R.U32.HI R19, RZ, R14.reuse, R19 ;  /* 0x0000000eff137219 */ /* 0x084fe40000011613 */
[----:B------:R-:W-:Y:S02]  /*1f50*/  SHF.R.U32.HI R5, RZ, R14, R5 ;  /* 0x0000000eff057219 */ /* 0x000fe40000011605 */
[----:B------:R-:W-:Y:S02]  /*1f60*/  SEL R19, R0, R19, !P0 ;  /* 0x0000001300137207 */ /* 0x000fe40004000000 */
[----:B------:R-:W-:Y:S02]  /*1f70*/  SHF.R.U32.HI R21, RZ, R7, R21 ;  /* 0x00000007ff157219 */ /* 0x000fe40000011615 */
[----:B---3--:R-:W-:-:S02]  /*1f80*/  ISETP.NE.AND P1, PT, R15, 0x1, PT ;  /* 0x000000010f00780c */ /* 0x008fc40003f25270 */
[----:B------:R-:W-:Y:S02]  /*1f90*/  SEL R5, R9, R5, !P0 ;  /* 0x0000000509057207 */ /* 0x000fe40004000000 */
[----:B------:R-:W-:Y:S02]  /*1fa0*/  SEL R20, R8, R20, !P1 ;  /* 0x0000001408147207 */ /* 0x000fe40004800000 */
[----:B------:R-:W-:Y:S01]  /*1fb0*/  SEL R21, R10, R21, !P1 ;  /* 0x000000150a157207 */ /* 0x000fe20004800000 */
[----:B----4-:R-:W-:-:S04]  /*1fc0*/  IMAD.HI.U32 R18, R19, R2, RZ ;  /* 0x0000000213127227 */ /* 0x010fc800078e00ff */
        /* <DEDUP_REMOVED lines=10> */
[----:B------:R-:W-:-:S04]  /*2070*/  @!P0 IMAD.HI.U32 R7, R21, R2, RZ ;  /* 0x0000000215078227 */ /* 0x000fc800078e00ff */
[----:B------:R-:W-:Y:S01]  /*2080*/  IMAD.MOV R2, RZ, RZ, -R6 ;  /* 0x000000ffff027224 */ /* 0x000fe200078e0a06 */
[----:B------:R-:W-:Y:S02]  /*2090*/  @!P0 SHF.R.U32.HI R3, RZ, R3, R7 ;  /* 0x00000003ff038219 */ /* 0x000fe40000011607 */
[----:B------:R-:W-:Y:S01]  /*20a0*/  IADD3 R7, PT, PT, -R5, RZ, RZ ;  /* 0x000000ff05077210 */ /* 0x000fe20007ffe1ff */
[----:B------:R-:W-:Y:S01]  /*20b0*/  IMAD R2, R40, R2, R5 ;  /* 0x0000000228027224 */ /* 0x000fe200078e0205 */
        /* <DEDUP_REMOVED lines=10> */
.L_x_33:
[----:B------:R-:W1:Y:S02]  /*2160*/  LDCU UR8, c[0x0][0xb30] ;  /* 0x00016600ff0877ac */ /* 0x000e640008000800 */
[----:B-1----:R-:W-:-:S09]  /*2170*/  UISETP.NE.AND UP0, UPT, UR8, 0x1, UPT ;  /* 0x000000010800788c */ /* 0x002fd2000bf05270 */
[----:B------:R-:W-:Y:S05]  /*2180*/  BRA.U UP0, `(.L_x_34) ;  /* 0x0000000100407547 */ /* 0x000fea000b800000 */
[----:B------:R-:W1:Y:S08]  /*2190*/  LDC.64 R4, c[0x0][0xb10] ;  /* 0x0002c400ff047b82 */ /* 0x000e700000000a00 */
[----:B------:R-:W2:Y:S08]  /*21a0*/  LDC.64 R2, c[0x0][0xb18] ;  /* 0x0002c600ff027b82 */ /* 0x000eb00000000a00 */
[----:B------:R-:W3:Y:S08]  /*21b0*/  LDC R6, c[0x0][0xb20] ;  /* 0x0002c800ff067b82 */ /* 0x000ef00000000800 */
[----:B------:R-:W4:Y:S01]  /*21c0*/  LDC R7, c[0x0][0xb0c] ;  /* 0x0002c300ff077b82 */ /* 0x000f220000000800 */
[----:B-1----:R-:W-:-:S05]  /*21d0*/  IMAD.HI.U32 R4, R10, R4, RZ ;  /* 0x000000040a047227 */ /* 0x002fca00078e00ff */
[----:B------:R-:W-:Y:S01]  /*21e0*/  SHF.R.U32.HI R4, RZ, R5, R4 ;  /* 0x00000005ff047219 */ /* 0x000fe20000011604 */
[----:B--2---:R-:W-:Y:S01]  /*21f0*/  IMAD.HI.U32 R3, R9, R3, RZ ;  /* 0x0000000309037227 */ /* 0x004fe200078e00ff */
[----:B------:R-:W-:-:S04]  /*2200*/  ISETP.NE.AND P0, PT, R2, 0x1, PT ;  /* 0x000000010200780c */ /* 0x000fc80003f05270 */
[----:B---3--:R-:W-:-:S04]  /*2210*/  SHF.R.U32.HI R3, RZ, R6, R3 ;  /* 0x00000006ff037219 */ /* 0x008fc80000011603 */
[----:B------:R-:W-:Y:S02]  /*2220*/  SEL R3, R9, R3, !P0 ;  /* 0x0000000309037207 */ /* 0x000fe40004000000 */
[----:B----4-:R-:W-:-:S04]  /*2230*/  ISETP.NE.AND P1, PT, R7, 0x1, PT ;  /* 0x000000010700780c */ /* 0x010fc80003f25270 */
[----:B------:R-:W-:-:S05]  /*2240*/  SEL R4, R10, R4, !P1 ;  /* 0x000000040a047207 */ /* 0x000fca0004800000 */
[----:B------:R-:W-:Y:S02]  /*2250*/  IMAD.IADD R5, R3, 0x1, -R4 ;  /* 0x0000000103057824 */ /* 0x000fe400078e0a04 */
[----:B------:R-:W-:Y:S02]  /*2260*/  IMAD.IADD R3, R4, 0x1, -R3 ;  /* 0x0000000104037824 */ /* 0x000fe400078e0a03 */
[----:B------:R-:W-:Y:S02]  /*2270*/  IMAD R10, R5, R7, R10 ;  /* 0x00000007050a7224 */ /* 0x000fe400078e020a */
[----:B------:R-:W-:-:S07]  /*2280*/  IMAD R9, R3, R2, R9 ;  /* 0x0000000203097224 */ /* 0x000fce00078e0209 */
.L_x_34:
[----:B------:R-:W-:Y:S01]  /*2290*/  VIADD R16, R16, 0x1 ;  /* 0x0000000110107836 */ /* 0x000fe20000000000 */
[----:B------:R-:W-:Y:S01]  /*22a0*/  PLOP3.LUT P1, PT, PT, PT, PT, 0x80, 0x8 ;  /* 0x000000000008781c */ /* 0x000fe20003f2f070 */
[----:B------:R-:W-:Y:S02]  /*22b0*/  IMAD.IADD R15, R10, 0x1, R87 ;  /* 0x000000010a0f7824 */ /* 0x000fe400078e0257 */
[----:B------:R-:W-:Y:S01]  /*22c0*/  IMAD.IADD R14, R9, 0x1, R86 ;  /* 0x00000001090e7824 */ /* 0x000fe200078e0256 */
[----:B------:R-:W-:-:S04]  /*22d0*/  ISETP.NE.AND P0, PT, R16, 0x2, PT ;  /* 0x000000021000780c */ /* 0x000fc80003f05270 */
[----:B------:R-:W-:Y:S02]  /*22e0*/  SEL R2, RZ, 0x1, P0 ;  /* 0x00000001ff027807 */ /* 0x000fe40000000000 */
[----:B------:R-:W-:Y:S02]  /*22f0*/  SEL R16, R16, RZ, P0 ;  /* 0x000000ff10107207 */ /* 0x000fe40000000000 */
[----:B------:R-:W-:Y:S01]  /*2300*/  LOP3.LUT R13, R13, R2, RZ, 0x3c, !PT ;  /* 0x000000020d0d7212 */ /* 0x000fe200078e3cff */
[----:B------:R-:W-:Y:S06]  /*2310*/  @P2 BRA `(.L_x_35) ;  /* 0xfffffff000982947 */ /* 0x000fec000383ffff */
[----:B------:R-:W-:Y:S01]  /*2320*/  UIADD3 UR4, UPT, UPT, UR4, 0x38, URZ ;  /* 0x0000003804047890 */ /* 0x000fe2000fffe0ff */
[----:B------:R-:W-:-:S03]  /*2330*/  SHF.L.U32 R2, R17, 0x1f, RZ ;  /* 0x0000001f11027819 */ /* 0x000fc600000006ff */
[----:B------:R-:W-:-:S09]  /*2340*/  ULEA UR5, UR6, UR4, 0x3 ;  /* 0x0000000406057291 */ /* 0x000fd2000f8e18ff */
[----:B------:R-:W1:Y:S02]  /*2350*/  SYNCS.PHASECHK.TRANS64.TRYWAIT P0, [UR5], R2 ;  /* 0x00000002ff0075a7 */ /* 0x000e640008001105 */
[----:B-1----:R-:W-:Y:S05]  /*2360*/  @!P0 BRA `(.L_x_36) ;  /* 0x0000005000e48947 */ /* 0x002fea0003800000 */
.L_x_123:
[----:B------:R-:W-:-:S04]  /*2370*/  UIADD3 UR6, UPT, UPT, UR6, 0x1, URZ ;  /* 0x0000000106067890 */ /* 0x000fc8000fffe0ff */
[----:B------:R-:W-:-:S04]  /*2380*/  UISETP.NE.AND UP0, UPT, UR6, 0x7, UPT ;  /* 0x000000070600788c */ /* 0x000fc8000bf05270 */
[----:B------:R-:W-:Y:S02]  /*2390*/  USEL UR7, URZ, 0x1, UP0 ;  /* 0x00000001ff077887 */ /* 0x000fe40008000000 */
[----:B------:R-:W-:-:S04]  /*23a0*/  USEL UR6, UR6, URZ, UP0 ;  /* 0x000000ff06067287 */ /* 0x000fc80008000000 */
[----:B------:R-:W-:Y:S01]  /*23b0*/  ULEA UR5, UR6, UR4, 0x3 ;  /* 0x0000000406057291 */ /* 0x000fe2000f8e18ff */
[----:B-1----:R-:W-:-:S04]  /*23c0*/  LOP3.LUT R2, R17, UR7, RZ, 0x3c, !PT ;  /* 0x0000000711027c12 */ /* 0x002fc8000f8e3cff */
[----:B------:R-:W-:-:S04]  /*23d0*/  SHF.L.U32 R3, R2, 0x1f, RZ ;  /* 0x0000001f02037819 */ /* 0x000fc800000006ff */
[----:B------:R-:W1:Y:S02]  /*23e0*/  SYNCS.PHASECHK.TRANS64.TRYWAIT P0, [UR5], R3 ;  /* 0x00000003ff0075a7 */ /* 0x000e640008001105 */
[----:B-1----:R-:W-:Y:S05]  /*23f0*/  @!P0 BRA `(.L_x_37) ;  /* 0x0000005000d88947 */ /* 0x002fea0003800000 */
.L_x_125:
[----:B------:R-:W-:-:S04]  /*2400*/  UIADD3 UR6, UPT, UPT, UR6, 0x1, URZ ;  /* 0x0000000106067890 */ /* 0x000fc8000fffe0ff */
[----:B------:R-:W-:-:S04]  /*2410*/  UISETP.NE.AND UP0, UPT, UR6, 0x7, UPT ;  /* 0x000000070600788c */ /* 0x000fc8000bf05270 */
[----:B------:R-:W-:Y:S02]  /*2420*/  USEL UR7, URZ, 0x1, UP0 ;  /* 0x00000001ff077887 */ /* 0x000fe40008000000 */
[----:B------:R-:W-:-:S04]  /*2430*/  USEL UR6, UR6, URZ, UP0 ;  /* 0x000000ff06067287 */ /* 0x000fc80008000000 */
[----:B------:R-:W-:Y:S01]  /*2440*/  ULEA UR5, UR6, UR4, 0x3 ;  /* 0x0000000406057291 */ /* 0x000fe2000f8e18ff */
[----:B------:R-:W-:-:S04]  /*2450*/  LOP3.LUT R2, R2, UR7, RZ, 0x3c, !PT ;  /* 0x0000000702027c12 */ /* 0x000fc8000f8e3cff */
[----:B-1----:R-:W-:-:S04]  /*2460*/  SHF.L.U32 R3, R2, 0x1f, RZ ;  /* 0x0000001f02037819 */ /* 0x002fc800000006ff */
[----:B------:R-:W1:Y:S02]  /*2470*/  SYNCS.PHASECHK.TRANS64.TRYWAIT P0, [UR5], R3 ;  /* 0x00000003ff0075a7 */ /* 0x000e640008001105 */
[----:B-1----:R-:W-:Y:S05]  /*2480*/  @!P0 BRA `(.L_x_38) ;  /* 0x0000005000cc8947 */ /* 0x002fea0003800000 */
.L_x_127:
        /* <DEDUP_REMOVED lines=9> */
.L_x_129:
        /* <DEDUP_REMOVED lines=9> */
.L_x_131:
        /* <DEDUP_REMOVED lines=9> */
.L_x_133:
[----:B------:R-:W-:-:S04]  /*2640*/  UIADD3 UR6, UPT, UPT, UR6, 0x1, URZ ;  /* 0x0000000106067890 */ /* 0x000fc8000fffe0ff */
[----:B------:R-:W-:-:S04]  /*2650*/  UISETP.NE.AND UP0, UPT, UR6, 0x7, UPT ;  /* 0x000000070600788c */ /* 0x000fc8000bf05270 */
[----:B------:R-:W-:Y:S02]  /*2660*/  USEL UR5, URZ, 0x1, UP0 ;  /* 0x00000001ff057887 */ /* 0x000fe40008000000 */
[----:B------:R-:W-:-:S04]  /*2670*/  USEL UR6, UR6, URZ, UP0 ;  /* 0x000000ff06067287 */ /* 0x000fc80008000000 */
[----:B------:R-:W-:Y:S01]  /*2680*/  ULEA UR6, UR6, UR4, 0x3 ;  /* 0x0000000406067291 */ /* 0x000fe2000f8e18ff */
[----:B------:R-:W-:-:S04]  /*2690*/  LOP3.LUT R2, R2, UR5, RZ, 0x3c, !PT ;  /* 0x0000000502027c12 */ /* 0x000fc8000f8e3cff */
[----:B------:R-:W-:Y:S01]  /*26a0*/  SHF.L.U32 R2, R2, 0x1f, RZ ;  /* 0x0000001f02027819 */ /* 0x000fe200000006ff */
[----:B-1--4-:R-:W-:-:S07]  /*26b0*/  IMAD.U32 R0, RZ, RZ, UR6 ;  /* 0x00000006ff007e24 */ /* 0x012fce000f8e00ff */
.L_x_42:
[----:B-1----:R1:W2:Y:S02]  /*26c0*/  SYNCS.PHASECHK.TRANS64.TRYWAIT P0, [R0+URZ], R2 ;  /* 0x00000002000075a7 */ /* 0x0022a400080011ff */
[----:B--2---:R-:W-:Y:S05]  /*26d0*/  @!P0 NANOSLEEP.SYNCS 0x989680 ;  /* 0x009896800000895d */ /* 0x004fea0003900000 */
[----:B------:R-:W2:Y:S02]  /*26e0*/  @!P0 SYNCS.PHASECHK.TRANS64 P0, [R0+URZ], R2 ;  /* 0x00000002000085a7 */ /* 0x000ea400080010ff */
[----:B--2---:R-:W-:Y:S05]  /*26f0*/  @P0 EXIT ;  /* 0x000000000000094d */ /* 0x004fea0003800000 */
[----:B------:R-:W-:Y:S05]  /*2700*/  BRA `(.L_x_42) ;  /* 0xfffffffc00ec7947 */ /* 0x000fea000383ffff */
.L_x_17:
[----:B------:R-:W-:-:S04]  /*2710*/  UISETP.NE.AND UP1, UPT, UR37, URZ, UPT ;  /* 0x000000ff2500728c */ /* 0x000fc8000bf25270 */
[----:B------:R-:W-:-:S09]  /*2720*/  UISETP.NE.OR UP1, UPT, UR8, 0x1, UP1 ;  /* 0x000000010800788c */ /* 0x000fd20008f25670 */
[----:B------:R-:W-:Y:S05]  /*2730*/  BRA.U UP1, `(.L_x_43) ;  /* 0x0000000501487547 */ /* 0x000fea000b800000 */
[----:B------:R-:W-:Y:S01]  /*2740*/  ISETP.NE.AND P2, PT, R2, RZ, PT ;  /* 0x000000ff0200720c */ /* 0x000fe20003f45270 */
[----:B------:R-:W-:Y:S01]  /*2750*/  IMAD.MOV.U32 R12, RZ, RZ, 0x1 ;  /* 0x00000001ff0c7424 */ /* 0x000fe200078e00ff */
[----:B------:R-:W-:Y:S02]  /*2760*/  CS2R R10, SRZ ;  /* 0x00000000000a7805 */ /* 0x000fe4000001ff00 */
[----:B------:R-:W-:Y:S01]  /*2770*/  CS2R R8, SRZ ;  /* 0x0000000000087805 */ /* 0x000fe2000001ff00 */
[----:B------:R-:W-:Y:S01]  /*2780*/  UMOV UR4, 0x400 ;  /* 0x0000040000047882 */ /* 0x000fe20000000000 */
[----:B------:R-:W-:Y:S01]  /*2790*/  UMOV UR6, URZ ;  /* 0x000000ff00067c82 */ /* 0x000fe20008000000 */
[----:B------:R-:W-:-:S12]  /*27a0*/  ULEA UR37, UR37, UR4, 0x18 ;  /* 0x0000000425257291 */ /* 0x000fd8000f8ec0ff */
.L_x_47:
[----:B------:R-:W-:Y:S02]  /*27b0*/  LEA R0, R8, UR37, 0x3 ;  /* 0x0000002508007c11 */ /* 0x000fe4000f8e18ff */
[----:B------:R-:W-:-:S03]  /*27c0*/  SHF.L.U32 R4, R9, 0x1f, RZ ;  /* 0x0000001f09047819 */ /* 0x000fc600000006ff */
[----:B------:R-:W-:Y:S01]  /*27d0*/  VIADD R5, R0, 0x120 ;  /* 0x0000012000057836 */ /* 0x000fe20000000000 */
[----:B------:R-:W1:Y:S02]  /*27e0*/  SYNCS.PHASECHK.TRANS64.TRYWAIT P0, [R0+URZ+0x110], R4 ;  /* 0x00011004000075a7 */ /* 0x000e6400080011ff */
[----:B-1----:R-:W-:Y:S05]  /*27f0*/  @!P0 BRA `(.L_x_44) ;  /* 0x0000005000508947 */ /* 0x002fea0003800000 */
.L_x_134:
[----:B------:R-:W-:Y:S01]  /*2800*/  ULEA UR5, UR6, UR37, 0x3 ;  /* 0x0000002506057291 */ /* 0x000fe2000f8e18ff */
[----:B-1----:R-:W-:Y:S01]  /*2810*/  PRMT R0, RZ, 0x654, R5 ;  /* 0x00000654ff007816 */ /* 0x002fe20000000005 */
[----:B------:R-:W-:Y:S01]  /*2820*/  @!P2 IMAD.MOV.U32 R4, RZ, RZ, 0x10 ;  /* 0x00000010ff04a424 */ /* 0x000fe200078e00ff */
[----:B------:R-:W-:Y:S01]  /*2830*/  SHF.L.U32 R5, R12, 0x1f, RZ ;  /* 0x0000001f0c057819 */ /* 0x000fe200000006ff */
[----:B------:R-:W-:Y:S01]  /*2840*/  UIADD3 UR4, UPT, UPT, UR5, 0xb0, URZ ;  /* 0x000000b005047890 */ /* 0x000fe2000fffe0ff */
[----:B------:R1:W-:Y:S05]  /*2850*/  SYNCS.ARRIVE.TRANS64.RED.A1T0 RZ, [R0+URZ], RZ ;  /* 0x000000ff00ff79a7 */ /* 0x0003ea00081004ff */
[----:B------:R-:W-:Y:S01]  /*2860*/  IMAD.U32 R6, RZ, RZ, UR4 ;  /* 0x00000004ff067e24 */ /* 0x000fe2000f8e00ff */
[----:B------:R-:W2:Y:S04]  /*2870*/  SYNCS.PHASECHK.TRANS64.TRYWAIT P0, [UR5+0xc0], R5 ;  /* 0x0000c005ff0075a7 */ /* 0x000ea80008001105 */
[----:B------:R-:W-:Y:S01]  /*2880*/  PRMT R6, R2, 0x654, R6 ;  /* 0x0000065402067816 */ /* 0x000fe20000000006 */
[----:B-12---:R-:W-:Y:S06]  /*2890*/  @!P0 BRA `(.L_x_45) ;  /* 0x00000050003c8947 */ /* 0x006fec0003800000 */
.L_x_136:
[----:B------:R-:W-:Y:S01]  /*28a0*/  ULEA UR4, UR6, UR37, 0x4 ;  /* 0x0000002506047291 */ /* 0x000fe2000f8e20ff */
[----:B------:R-:W-:Y:S01]  /*28b0*/  SEL R3, R6, R3, !P2 ;  /* 0x0000000306037207 */ /* 0x000fe20005000000 */
[----:B------:R-:W-:Y:S01]  /*28c0*/  UIADD3 UR5, UPT, UPT, UR5, 0xb0, URZ ;  /* 0x000000b005057890 */ /* 0x000fe2000fffe0ff */
[----:B-1----:R-:W-:Y:S01]  /*28d0*/  LEA R0, R11, UR37, 0x3 ;  /* 0x000000250b007c11 */ /* 0x002fe2000f8e18ff */
[----:B------:R-:W-:Y:S01]  /*28e0*/  UIADD3 UR4, UPT, UPT, UR4, 0x140, URZ ;  /* 0x0000014004047890 */ /* 0x000fe2000fffe0ff */
[----:B------:R1:W-:Y:S01]  /*28f0*/  @!P2 SYNCS.ARRIVE.TRANS64.RED RZ, [R3+URZ], R4 ;  /* 0x0000000403ffa9a7 */ /* 0x0003e200080004ff */
[----:B------:R-:W-:Y:S01]  /*2900*/  UIADD3 UR6, UPT, UPT, UR6, 0x1, URZ ;  /* 0x0000000106067890 */ /* 0x000fe2000fffe0ff */
[----:B------:R-:W-:-:S03]  /*2910*/  VIADD R8, R8, 0x1 ;  /* 0x0000000108087836 */ /* 0x000fc60000000000 */
[----:B------:R-:W-:Y:S02]  /*2920*/  UISETP.NE.AND UP0, UPT, UR6, 0x2, UPT ;  /* 0x000000020600788c */ /* 0x000fe4000bf05270 */
[----:B------:R-:W-:Y:S01]  /*2930*/  ISETP.NE.AND P0, PT, R8, 0x2, PT ;  /* 0x000000020800780c */ /* 0x000fe20003f05270 */
[----:B------:R-:W-:Y:S06]  /*2940*/  UGETNEXTWORKID.BROADCAST [UR4], [UR5] ;  /* 0x00000000040073ca */ /* 0x000fec0008000100 */
[----:B------:R-:W-:Y:S02]  /*2950*/  USEL UR4, URZ, 0x1, UP0 ;  /* 0x00000001ff047887 */ /* 0x000fe40008000000 */
[----:B------:R-:W-:-:S04]  /*2960*/  USEL UR6, UR6, URZ, UP0 ;  /* 0x000000ff06067287 */ /* 0x000fc80008000000 */
[----:B------:R-:W-:Y:S02]  /*2970*/  LOP3.LUT R12, R12, UR4, RZ, 0x3c, !PT ;  /* 0x000000040c0c7c12 */ /* 0x000fe4000f8e3cff */
[----:B-1----:R-:W-:-:S04]  /*2980*/  SHF.L.U32 R4, R10, 0x1f, RZ ;  /* 0x0000001f0a047819 */ /* 0x002fc800000006ff */
[----:B------:R-:W1:Y:S02]  /*2990*/  SYNCS.PHASECHK.TRANS64.TRYWAIT P1, [R0+URZ+0xb0], R4 ;  /* 0x0000b004000075a7 */ /* 0x000e6400080211ff */
[----:B-1----:R-:W-:Y:S05]  /*29a0*/  @!P1 BRA `(.L_x_46) ;  /* 0x0000005000109947 */ /* 0x002fea0003800000 */
.L_x_137:
[C---:B-1----:R-:W-:Y:S01]  /*29b0*/  LEA R4, R11.reuse, UR37, 0x4 ;  /* 0x000000250b047c11 */ /* 0x042fe2000f8e20ff */
[----:B------:R-:W-:Y:S01]  /*29c0*/  VIADD R0, R0, 0xc0 ;  /* 0x000000c000007836 */ /* 0x000fe20000000000 */
[----:B------:R-:W-:Y:S01]  /*29d0*/  SEL R8, R8, RZ, P0 ;  /* 0x000000ff08087207 */ /* 0x000fe20000000000 */
[----:B------:R-:W-:-:S03]  /*29e0*/  VIADD R11, R11, 0x1 ;  /* 0x000000010b0b7836 */ /* 0x000fc60000000000 */
[----:B------:R-:W1:Y:S01]  /*29f0*/  LDS.128 R4, [R4+0x140] ;  /* 0x0001400004047984 */ /* 0x000e620000000c00 */
[----:B------:R-:W-:Y:S02]  /*2a00*/  PRMT R0, RZ, 0x654, R0 ;  /* 0x00000654ff007816 */ /* 0x000fe40000000000 */
[C---:B------:R-:W-:Y:S01]  /*2a10*/  ISETP.NE.AND P1, PT, R11.reuse, 0x2, PT ;  /* 0x000000020b00780c */ /* 0x040fe20003f25270 */
[----:B------:R-:W-:Y:S01]  /*2a20*/  @!PT LDS RZ, [RZ] ;  /* 0x00000000fffff984 */ /* 0x000fe20000000800 */
[----:B------:R-:W-:Y:S01]  /*2a30*/  @!PT LDS RZ, [RZ] ;  /* 0x00000000fffff984 */ /* 0x000fe20000000800 */
[----:B------:R-:W-:Y:S01]  /*2a40*/  @!PT LDS RZ, [RZ] ;  /* 0x00000000fffff984 */ /* 0x000fe20000000800 */
[----:B------:R-:W-:Y:S01]  /*2a50*/  @!PT LDS RZ, [RZ] ;  /* 0x00000000fffff984 */ /* 0x000fe20000000800 */
[----:B------:R2:W-:Y:S06]  /*2a60*/  MEMBAR.ALL.CTA ;  /* 0x0000000000007992 */ /* 0x0005ec0000008000 */
[----:B--2---:R-:W2:Y:S01]  /*2a70*/  FENCE.VIEW.ASYNC.S ;  /* 0x00000000000073c6 */ /* 0x004ea20000000000 */
[----:B------:R-:W-:Y:S01]  /*2a80*/  SEL R11, R11, RZ, P1 ;  /* 0x000000ff0b0b7207 */ /* 0x000fe20000800000 */
[----:B--2---:R2:W-:Y:S01]  /*2a90*/  SYNCS.ARRIVE.TRANS64.RED.A1T0 RZ, [R0+URZ], RZ ;  /* 0x000000ff00ff79a7 */ /* 0x0045e200081004ff */
[----:B-1----:R-:W-:-:S02]  /*2aa0*/  LOP3.LUT P3, RZ, R6, 0x1, RZ, 0xc0, !PT ;  /* 0x0000000106ff7812 */ /* 0x002fc4000786c0ff */
[----:B------:R-:W-:-:S04]  /*2ab0*/  SEL R4, RZ, 0x1, P1 ;  /* 0x00000001ff047807 */ /* 0x000fc80000800000 */
[----:B------:R-:W-:Y:S02]  /*2ac0*/  LOP3.LUT R10, R10, R4, RZ, 0x3c, !PT ;  /* 0x000000040a0a7212 */ /* 0x000fe400078e3cff */
[----:B--2---:R-:W-:-:S04]  /*2ad0*/  SEL R0, RZ, 0x1, P0 ;  /* 0x00000001ff007807 */ /* 0x004fc80000000000 */
[----:B------:R-:W-:Y:S01]  /*2ae0*/  LOP3.LUT R9, R9, R0, RZ, 0x3c, !PT ;  /* 0x0000000009097212 */ /* 0x000fe200078e3cff */
[----:B------:R-:W-:Y:S06]  /*2af0*/  @P3 BRA `(.L_x_47) ;  /* 0xfffffffc002c3947 */ /* 0x000fec000383ffff */
[----:B------:R-:W-:Y:S01]  /*2b00*/  ULEA UR5, UR6, UR37, 0x3 ;  /* 0x0000002506057291 */ /* 0x000fe2000f8e18ff */
[----:B------:R-:W-:-:S08]  /*2b10*/  SHF.L.U32 R2, R12, 0x1f, RZ ;  /* 0x0000001f0c027819 */ /* 0x000fd000000006ff */
[----:B------:R-:W1:Y:S02]  /*2b20*/  SYNCS.PHASECHK.TRANS64 P0, [UR5+0xc0], R2 ;  /* 0x0000c002ff0075a7 */ /* 0x000e640008001005 */
[----:B-1----:R-:W-:Y:S05]  /*2b30*/  @P0 BRA `(.L_x_48) ;  /* 0x0000000000080947 */ /* 0x002fea0003800000 */
[----:B------:R-:W1:Y:S02]  /*2b40*/  SYNCS.PHASECHK.TRANS64.TRYWAIT P0, [UR5+0xc0], R2 ;  /* 0x0000c002ff0075a7 */ /* 0x000e640008001105 */
[----:B-1----:R-:W-:Y:S05]  /*2b50*/  @!P0 BRA `(.L_x_49) ;  /* 0x0000004c00b88947 */ /* 0x002fea0003800000 */
.L_x_48:
[----:B------:R-:W-:-:S04]  /*2b60*/  UIADD3 UR4, UPT, UPT, UR6, 0x1, URZ ;  /* 0x0000000106047890 */ /* 0x000fc8000fffe0ff */
[----:B------:R-:W-:-:S04]  /*2b70*/  UISETP.NE.AND UP0, UPT, UR4, 0x2, UPT ;  /* 0x000000020400788c */ /* 0x000fc8000bf05270 */
[----:B------:R-:W-:Y:S02]  /*2b80*/  USEL UR7, URZ, 0x1, UP0 ;  /* 0x00000001ff077887 */ /* 0x000fe40008000000 */
[----:B------:R-:W-:-:S04]  /*2b90*/  USEL UR4, UR4, URZ, UP0 ;  /* 0x000000ff04047287 */ /* 0x000fc80008000000 */
[----:B------:R-:W-:Y:S01]  /*2ba0*/  ULEA UR4, UR4, UR37, 0x3 ;  /* 0x0000002504047291 */ /* 0x000fe2000f8e18ff */
[----:B-1----:R-:W-:-:S04]  /*2bb0*/  LOP3.LUT R2, R12, UR7, RZ, 0x3c, !PT ;  /* 0x000000070c027c12 */ /* 0x002fc8000f8e3cff */
[----:B------:R-:W-:-:S04]  /*2bc0*/  SHF.L.U32 R0, R2, 0x1f, RZ ;  /* 0x0000001f02007819 */ /* 0x000fc800000006ff */
[----:B------:R-:W1:Y:S02]  /*2bd0*/  SYNCS.PHASECHK.TRANS64 P0, [UR4+0xc0], R0 ;  /* 0x0000c000ff0075a7 */ /* 0x000e640008001004 */
[----:B-1----:R-:W-:Y:S05]  /*2be0*/  @P0 EXIT ;  /* 0x000000000000094d */ /* 0x002fea0003800000 */
[----:B------:R-:W-:Y:S02]  /*2bf0*/  SHF.L.U32 R2, R2, 0x1f, RZ ;  /* 0x0000001f02027819 */ /* 0x000fe400000006ff */
[----:B------:R-:W-:-:S07]  /*2c00*/  MOV R0, UR4 ;  /* 0x0000000400007c02 */ /* 0x000fce0008000f00 */
.L_x_50:
[----:B-1----:R1:W2:Y:S02]  /*2c10*/  SYNCS.PHASECHK.TRANS64.TRYWAIT P0, [R0+URZ+0xc0], R2 ;  /* 0x0000c002000075a7 */ /* 0x0022a400080011ff */
[----:B--2---:R-:W-:Y:S05]  /*2c20*/  @!P0 NANOSLEEP.SYNCS 0x989680 ;  /* 0x009896800000895d */ /* 0x004fea0003900000 */
[----:B------:R-:W2:Y:S02]  /*2c30*/  @!P0 SYNCS.PHASECHK.TRANS64 P0, [R0+URZ+0xc0], R2 ;  /* 0x0000c002000085a7 */ /* 0x000ea400080010ff */
[----:B--2---:R-:W-:Y:S05]  /*2c40*/  @P0 EXIT ;  /* 0x000000000000094d */ /* 0x004fea0003800000 */
[----:B------:R-:W-:Y:S05]  /*2c50*/  BRA `(.L_x_50) ;  /* 0xfffffffc00ec7947 */ /* 0x000fea000383ffff */
.L_x_43:
[----:B------:R-:W-:-:S09]  /*2c60*/  UISETP.NE.AND UP1, UPT, UR8, URZ, UPT ;  /* 0x000000ff0800728c */ /* 0x000fd2000bf25270 */
[----:B------:R-:W-:Y:S05]  /*2c70*/  BRA.U UP1, `(.L_x_51) ;  /* 0x0000000d017c7547 */ /* 0x000fea000b800000 */
[----:B------:R-:W-:Y:S01]  /*2c80*/  UMOV UR4, 0x40 ;  /* 0x0000004000047882 */ /* 0x000fe20000000000 */
[----:B------:R-:W-:Y:S01]  /*2c90*/  NOP ;  /* 0x0000000000007918 */ /* 0x000fe20000000000 */
[----:B------:R-:W-:Y:S01]  /*2ca0*/  ULEA UR4, UR37, UR4, 0x18 ;  /* 0x0000000425047291 */ /* 0x000fe2000f8ec0ff */
[----:B------:R-:W-:Y:S02]  /*2cb0*/  UMOV UR5, 0x400 ;  /* 0x0000040000057882 */ /* 0x000fe40000000000 */
[----:B------:R-:W-:-:S06]  /*2cc0*/  ULEA UR37, UR37, UR5, 0x18 ;  /* 0x0000000525257291 */ /* 0x000fcc000f8ec0ff */
[----:B------:R-:W1:Y:S02]  /*2cd0*/  LDS.U8 R0, [UR4+0x1c] ;  /* 0x00001c04ff007984 */ /* 0x000e640008000000 */
[----:B-1----:R-:W-:-:S13]  /*2ce0*/  ISETP.NE.AND P0, PT, R0, RZ, PT ;  /* 0x000000ff0000720c */ /* 0x002fda0003f05270 */
[----:B------:R-:W-:Y:S05]  /*2cf0*/  @P0 BRA `(.L_x_52) ;  /* 0x0000000000580947 */ /* 0x000fea0003800000 */
[----:B------:R-:W-:-:S13]  /*2d00*/  ELECT P0, URZ, PT ;  /* 0x0000000000ff782f */ /* 0x000fda0003800000 */
[----:B------:R-:W-:Y:S05]  /*2d10*/  @!P0 BRA `(.L_x_53) ;  /* 0x0000000000608947 */ /* 0x000fea0003800000 */
[----:B------:R-:W-:Y:S01]  /*2d20*/  UMOV UR5, 0x10 ;  /* 0x0000001000057882 */ /* 0x000fe20000000000 */
[----:B------:R-:W-:Y:S01]  /*2d30*/  HFMA2 R0, -RZ, RZ, 0, 5.9604644775390625e-08 ;  /* 0x00000001ff007431 */ /* 0x000fe200000001ff */
[----:B------:R-:W-:-:S03]  /*2d40*/  MOV R2, 0xffff ;  /* 0x0000ffff00027802 */ /* 0x000fc60000000f00 */
[----:B------:R-:W-:Y:S04]  /*2d50*/  DEPBAR.LE SB1, 0x36 ;  /* 0x00009d800000791a */ /* 0x000fe80000000000 */
[----:B------:R-:W1:Y:S02]  /*2d60*/  UTCATOMSWS.FIND_AND_SET.ALIGN UP0, UR5, UR5 ;  /* 0x00000005000575e3 */ /* 0x000e640008000800 */
[----:B-1----:R-:W-:Y:S01]  /*2d70*/  MOV R3, UR5 ;  /* 0x0000000500037c02 */ /* 0x002fe20008000f00 */
[----:B------:R-:W-:Y:S06]  /*2d80*/  BRA.U UP0, `(.L_x_54) ;  /* 0x0000000100187547 */ /* 0x000fec000b800000 */
.L_x_55:
[----:B------:R-:W-:Y:S05]  /*2d90*/  NANOSLEEP 0x64 ;  /* 0x000000640000795d */ /* 0x000fea0003800000 */
[----:B------:R-:W-:-:S05]  /*2da0*/  UMOV UR5, 0x10 ;  /* 0x0000001000057882 */ /* 0x000fca0000000000 */
[----:B------:R-:W-:Y:S04]  /*2db0*/  DEPBAR.LE SB1, 0x36 ;  /* 0x00009d800000791a */ /* 0x000fe80000000000 */
[----:B------:R-:W1:Y:S02]  /*2dc0*/  UTCATOMSWS.FIND_AND_SET.ALIGN UP0, UR5, UR5 ;  /* 0x00000005000575e3 */ /* 0x000e640008000800 */
[----:B-1----:R-:W-:Y:S01]  /*2dd0*/  MOV R3, UR5 ;  /* 0x0000000500037c02 */ /* 0x002fe20008000f00 */
[----:B------:R-:W-:Y:S05]  /*2de0*/  BRA.U !UP0, `(.L_x_55) ;  /* 0xfffffffd08e87547 */ /* 0x000fea000b83ffff */
.L_x_54:
[-C--:B------:R-:W-:Y:S02]  /*2df0*/  SHF.L.U32 R2, R2, R3.reuse, RZ ;  /* 0x0000000302027219 */ /* 0x080fe400000006ff */
[----:B------:R-:W-:Y:S01]  /*2e00*/  SHF.L.U32 R0, R0, R3, RZ ;  /* 0x0000000300007219 */ /* 0x000fe200000006ff */
[----:B------:R-:W-:Y:S02]  /*2e10*/  IMAD.SHL.U32 R3, R3, 0x20, RZ ;  /* 0x0000002003037824 */ /* 0x000fe400078e00ff */
[----:B------:R1:W-:Y:S04]  /*2e20*/  ATOMS.OR RZ, [UR4+0x14], R2 ;  /* 0x00001402ffff798c */ /* 0x0003e8000b000004 */
[----:B------:R1:W-:Y:S04]  /*2e30*/  ATOMS.OR RZ, [UR4+0x18], R0 ;  /* 0x00001800ffff798c */ /* 0x0003e8000b000004 */
[----:B------:R1:W-:Y:S01]  /*2e40*/  STS [UR37+0x160], R3 ;  /* 0x00016003ff007988 */ /* 0x0003e20008000825 */
[----:B------:R-:W-:Y:S05]  /*2e50*/  BRA `(.L_x_53) ;  /* 0x0000000000107947 */ /* 0x000fea0003800000 */
.L_x_52:
[----:B------:R-:W-:Y:S02]  /*2e60*/  MOV R0, 0xffffffff ;  /* 0xffffffff00007802 */ /* 0x000fe40000000f00 */
[----:B------:R-:W-:-:S03]  /*2e70*/  MOV R2, 0x2ea0 ;  /* 0x00002ea000027802 */ /* 0x000fc60000000f00 */
[----:B------:R1:W-:Y:S04]  /*2e80*/  STS [UR37+0x160], R0 ;  /* 0x00016000ff007988 */ /* 0x0003e80008000825 */
[----:B-1-3-5:R-:W-:Y:S05]  /*2e90*/  CALL.REL.NOINC `($__internal_1_$__cuda_sm10x_tcgen05_guardrail_trap_phase_invalid_during_alloc) ;  /* 0x00000050008c7944 */ /* 0x02afea0003c00000 */
.L_x_53:
[----:B------:R-:W-:Y:S05]  /*2ea0*/  WARPSYNC.ALL ;  /* 0x0000000000007948 */ /* 0x000fea0003800000 */
[----:B------:R-:W2:Y:S01]  /*2eb0*/  S2UR UR6, SR_CgaCtaId ;  /* 0x00000000000679c3 */ /* 0x000ea20000008800 */
[----:B------:R-:W-:Y:S01]  /*2ec0*/  UMOV UR4, 0x400 ;  /* 0x0000040000047882 */ /* 0x000fe20000000000 */
[----:B------:R-:W-:-:S06]  /*2ed0*/  NOP ;  /* 0x0000000000007918 */ /* 0x000fcc0000000000 */
[----:B------:R-:W-:Y:S06]  /*2ee0*/  BAR.ARV 0x6, 0xa0 ;  /* 0x0182800000007b1d */ /* 0x000fec0000002000 */
[----:B------:R-:W4:Y:S01]  /*2ef0*/  LDCU UR7, c[0x0][0x38c] ;  /* 0x00007180ff0777ac */ /* 0x000f220008000800 */
[----:B------:R-:W-:Y:S01]  /*2f00*/  IMAD.MOV.U32 R11, RZ, RZ, 0x1 ;  /* 0x00000001ff0b7424 */ /* 0x000fe200078e00ff */
[----:B------:R-:W-:Y:S01]  /*2f10*/  CS2R R8, SRZ ;  /* 0x0000000000087805 */ /* 0x000fe2000001ff00 */
[----:B------:R-:W-:Y:S01]  /*2f20*/  IMAD.MOV.U32 R10, RZ, RZ, RZ ;  /* 0x000000ffff0a7224 */ /* 0x000fe200078e00ff */
[----:B------:R-:W-:Y:S01]  /*2f30*/  UMOV UR18, URZ ;  /* 0x000000ff00127c82 */ /* 0x000fe20008000000 */
[----:B------:R-:W-:Y:S01]  /*2f40*/  UMOV UR17, URZ ;  /* 0x000000ff00117c82 */ /* 0x000fe20008000000 */
[----:B------:R-:W-:Y:S01]  /*2f50*/  UMOV UR22, 0x0 ;  /* 0x0000000000167882 */ /* 0x000fe20000000000 */
[----:B------:R-:W-:Y:S01]  /*2f60*/  UMOV UR23, 0x8100490 ;  /* 0x0810049000177882 */ /* 0x000fe20000000000 */
[----:B------:R-:W-:Y:S01]  /*2f70*/  UMOV UR20, 0x0 ;  /* 0x0000000000147882 */ /* 0x000fe20000000000 */
[----:B------:R-:W-:Y:S01]  /*2f80*/  UMOV UR21, 0x8100490 ;  /* 0x0810049000157882 */ /* 0x000fe20000000000 */
[----:B--2---:R-:W-:Y:S01]  /*2f90*/  ULEA UR6, UR6, UR4, 0x18 ;  /* 0x0000000406067291 */ /* 0x004fe2000f8ec0ff */
[----:B------:R-:W2:Y:S03]  /*2fa0*/  LDCU UR4, c[0x0][0x38c] ;  /* 0x00007180ff0477ac */ /* 0x000ea60008000800 */
[----:B------:R-:W-:-:S02]  /*2fb0*/  UIADD3 UR11, UPT, UPT, UR6, 0x6400, URZ ;  /* 0x00006400060b7890 */ /* 0x000fc4000fffe0ff */
[----:B----4-:R-:W-:-:S03]  /*2fc0*/  UIADD3 UR7, UPT, UPT, UR7, 0x1f, URZ ;  /* 0x0000001f07077890 */ /* 0x010fc6000fffe0ff */
[----:B-1----:R-:W1:Y:S01]  /*2fd0*/  LDS R0, [UR6+0x160] ;  /* 0x00016006ff007984 */ /* 0x002e620008000800 */
[----:B------:R-:W-:Y:S02]  /*2fe0*/  UIADD3 UR12, UPT, UPT, UR6, 0x14400, URZ ;  /* 0x00014400060c7890 */ /* 0x000fe4000fffe0ff */
[----:B------:R-:W-:Y:S02]  /*2ff0*/  USHF.R.S32.HI UR5, URZ, 0x1f, UR7 ;  /* 0x0000001fff057899 */ /* 0x000fe40008011407 */
[----:B------:R-:W-:Y:S02]  /*3000*/  USHF.R.U32.HI UR11, URZ, 0x4, UR11 ;  /* 0x00000004ff0b7899 */ /* 0x000fe4000801160b */
[----:B------:R-:W-:Y:S02]  /*3010*/  ULEA.HI UR5, UR5, UR7, URZ, 0x5 ;  /* 0x0000000705057291 */ /* 0x000fe4000f8f28ff */
[----:B------:R-:W-:Y:S02]  /*3020*/  USHF.R.U32.HI UR12, URZ, 0x4, UR12 ;  /* 0x00000004ff0c7899 */ /* 0x000fe4000801160c */
[----:B------:R-:W-:-:S02]  /*3030*/  USHF.R.S32.HI UR5, URZ, 0x5, UR5 ;  /* 0x00000005ff057899 */ /* 0x000fc40008011405 */
[----:B------:R-:W-:Y:S02]  /*3040*/  ULOP3.LUT UR11, UR11, 0x3fff, URZ, 0xc0, !UPT ;  /* 0x00003fff0b0b7892 */ /* 0x000fe4000f8ec0ff */
[----:B------:R-:W-:Y:S02]  /*3050*/  UISETP.LT.AND UP0, UPT, UR5, 0x1, UPT ;  /* 0x000000010500788c */ /* 0x000fe4000bf01270 */
[----:B------:R-:W-:Y:S02]  /*3060*/  ULOP3.LUT UR12, UR12, 0x3fff, URZ, 0xc0, !UPT ;  /* 0x00003fff0c0c7892 */ /* 0x000fe4000f8ec0ff */
[----:B------:R-:W-:Y:S02]  /*3070*/  USEL UR10, UR5, 0x1, !UP0 ;  /* 0x00000001050a7887 */ /* 0x000fe4000c000000 */
[----:B------:R-:W-:Y:S02]  /*3080*/  ULOP3.LUT UR11, UR11, 0x10000, URZ, 0xfc, !UPT ;  /* 0x000100000b0b7892 */ /* 0x000fe4000f8efcff */
[----:B------:R-:W-:-:S02]  /*3090*/  ULOP3.LUT UR12, UR12, 0x10000, URZ, 0xfc, !UPT ;  /* 0x000100000c0c7892 */ /* 0x000fc4000f8efcff */
[----:B------:R-:W-:Y:S02]  /*30a0*/  UIADD3 UR10, UPT, UPT, -UR10, URZ, URZ ;  /* 0x000000ff0a0a7290 */ /* 0x000fe4000fffe1ff */
[----:B--2---:R-:W-:Y:S01]  /*30b0*/  UISETP.GE.AND UP3, UPT, UR4, 0x1, UPT ;  /* 0x000000010400788c */ /* 0x004fe2000bf66270 */
[----:B-1----:R-:W-:-:S15]  /*30c0*/  R2UR UR19, R0 ;  /* 0x00000000001372ca */ /* 0x002fde00000e0000 */
.L_x_62:
[----:B------:R-:W-:Y:S02]  /*30d0*/  LEA R0, R10, UR6, 0x3 ;  /* 0x000000060a007c11 */ /* 0x000fe4000f8e18ff */
[----:B------:R-:W-:Y:S02]  /*30e0*/  SHF.L.U32 R2, R9, 0x1f, RZ ;  /* 0x0000001f09027819 */ /* 0x000fe400000006ff */
[----:B------:R-:W-:Y:S01]  /*30f0*/  PLOP3.LUT P0, PT, PT, PT, UP3, 0x80, 0x8 ;  /* 0x000000000008781c */ /* 0x000fe20003f0f038 */
[----:B------:R-:W-:Y:S01]  /*3100*/  VIADD R3, R0, 0xc0 ;  /* 0x000000c000037836 */ /* 0x000fe20000000000 */
[----:B-1----:R-:W1:Y:S02]  /*3110*/  SYNCS.PHASECHK.TRANS64.TRYWAIT P1, [R0+URZ+0xb0], R2 ;  /* 0x0000b002000075a7 */ /* 0x002e6400080211ff */
[----:B-1--4-:R-:W-:Y:S09]  /*3120*/  @!P1 BRA `(.L_x_56) ;  /* 0x00000048005c9947 */ /* 0x012ff20003800000 */
.L_x_139:
[----:B------:R-:W-:Y:S01]  /*3130*/  LEA R4, R10, UR6, 0x4 ;  /* 0x000000060a047c11 */ /* 0x000fe2000f8e20ff */
[----:B------:R-:W-:Y:S01]  /*3140*/  @UP3 ULEA UR4, UR17, UR6, 0x3 ;  /* 0x0000000611043291 */ /* 0x000fe2000f8e18ff */
[----:B------:R-:W-:Y:S01]  /*3150*/  PLOP3.LUT P2, PT, PT, PT, PT, 0x80, 0x8 ;  /* 0x000000000008781c */ /* 0x000fe20003f4f070 */
[----:B------:R-:W-:Y:S01]  /*3160*/  ULEA UR8, UR18, UR6, 0x3 ;  /* 0x0000000612087291 */ /* 0x000fe2000f8e18ff */
[----:B------:R-:W-:Y:S01]  /*3170*/  PRMT R3, RZ, 0x654, R3 ;  /* 0x00000654ff037816 */ /* 0x000fe20000000003 */
[----:B------:R-:W-:Y:S01]  /*3180*/  ULEA UR9, UR18, UR19, 0x6 ;  /* 0x0000001312097291 */ /* 0x000fe2000f8e30ff */
[----:B------:R-:W2:Y:S01]  /*3190*/  LDS.128 R4, [R4+0x140] ;  /* 0x0001400004047984 */ /* 0x000ea20000000c00 */
[----:B-1----:R-:W-:Y:S02]  /*31a0*/  @P0 SHF.L.U32 R2, R8, 0x1f, RZ ;  /* 0x0000001f08020819 */ /* 0x002fe400000006ff */
[----:B------:R-:W-:Y:S01]  /*31b0*/  SHF.L.U32 R0, R11, 0x1f, RZ ;  /* 0x0000001f0b007819 */ /* 0x000fe200000006ff */
[----:B------:R-:W-:Y:S01]  /*31c0*/  @!PT LDS RZ, [RZ] ;  /* 0x00000000fffff984 */ /* 0x000fe20000000800 */
[----:B------:R-:W-:Y:S01]  /*31d0*/  @!PT LDS RZ, [RZ] ;  /* 0x00000000fffff984 */ /* 0x000fe20000000800 */
[----:B------:R-:W-:Y:S01]  /*31e0*/  @!PT LDS RZ, [RZ] ;  /* 0x00000000fffff984 */ /* 0x000fe20000000800 */
[----:B------:R-:W-:Y:S01]  /*31f0*/  @!PT LDS RZ, [RZ] ;  /* 0x00000000fffff984 */ /* 0x000fe20000000800 */
[----:B------:R1:W-:Y:S06]  /*3200*/  MEMBAR.ALL.CTA ;  /* 0x0000000000007992 */ /* 0x0003ec0000008000 */
[----:B-1----:R-:W1:Y:S02]  /*3210*/  FENCE.VIEW.ASYNC.S ;  /* 0x00000000000073c6 */ /* 0x002e640000000000 */
[----:B-1----:R1:W-:Y:S01]  /*3220*/  SYNCS.ARRIVE.TRANS64.RED.A1T0 RZ, [R3+URZ], RZ ;  /* 0x000000ff03ff79a7 */ /* 0x0023e200081004ff */
[----:B------:R1:W4:Y:S01]  /*3230*/  @P0 SYNCS.PHASECHK.TRANS64.TRYWAIT P2, [UR4], R2 ;  /* 0x00000002ff0005a7 */ /* 0x0003220008041104 */
[----:B--2---:R-:W-:Y:S01]  /*3240*/  LOP3.LUT P1, RZ, R6, 0x1, RZ, 0xc0, !PT ;  /* 0x0000000106ff7812 */ /* 0x004fe2000782c0ff */
[----:B------:R-:W2:Y:S02]  /*3250*/  SYNCS.PHASECHK.TRANS64.TRYWAIT P0, [UR8+0xf0], R0 ;  /* 0x0000f000ff0075a7 */ /* 0x000ea40008001108 */
[----:B-12-4-:R-:W-:Y:S10]  /*3260*/  @!P0 BRA `(.L_x_57) ;  /* 0x0000004800208947 */ /* 0x016ff40003800000 */
.L_x_141:
[----:B------:R-:W-:Y:S01]  /*3270*/  IADD3 R10, PT, PT, R10, 0x1, RZ ;  /* 0x000000010a0a7810 */ /* 0x000fe20007ffe0ff */
[----:B------:R-:W-:Y:S06]  /*3280*/  BRA.U !UP3, `(.L_x_58) ;  /* 0x000000010b987547 */ /* 0x000fec000b800000 */
[----:B------:R-:W-:Y:S01]  /*3290*/  UPLOP3.LUT UP4, UPT, UPT, UPT, UPT, 0x40, 0x4 ;  /* 0x000000000004789c */ /* 0x000fe20003f8e870 */
[----:B------:R-:W-:Y:S01]  /*32a0*/  UMOV UR16, UR10 ;  /* 0x0000000a00107c82 */ /* 0x000fe20008000000 */
[----:B------:R-:W-:Y:S01]  /*32b0*/  UMOV UR15, UR5 ;  /* 0x00000005000f7c82 */ /* 0x000fe20008000000 */
[----:B------:R-:W-:-:S08]  /*32c0*/  UMOV UR14, UR17 ;  /* 0x00000011000e7c82 */ /* 0x000fd00008000000 */
.L_x_61:
[----:B------:R-:W-:Y:S02]  /*32d0*/  UIADD3 UR16, UPT, UPT, UR16, 0x1, URZ ;  /* 0x0000000110107890 */ /* 0x000fe4000fffe0ff */
[----:B--2---:R-:W-:Y:S02]  /*32e0*/  ULEA UR7, UR14, UR6, 0x3 ;  /* 0x000000060e077291 */ /* 0x004fe4000f8e18ff */
[----:B------:R-:W-:Y:S01]  /*32f0*/  UISETP.NE.AND UP0, UPT, UR16, URZ, UPT ;  /* 0x000000ff1000728c */ /* 0x000fe2000bf05270 */
[----:B----4-:R-:W-:Y:S10]  /*3300*/  @P2 BRA `(.L_x_59) ;  /* 0x00000000000c2947 */ /* 0x010ff40003800000 */
[----:B-1----:R-:W-:Y:S04]  /*3310*/  SHF.L.U32 R2, R8, 0x1f, RZ ;  /* 0x0000001f08027819 */ /* 0x002fe800000006ff */
[----:B------:R-:W1:Y:S02]  /*3320*/  SYNCS.PHASECHK.TRANS64.TRYWAIT P0, [UR7], R2 ;  /* 0x00000002ff0075a7 */ /* 0x000e640008001107 */
[----:B-1----:R-:W-:Y:S05]  /*3330*/  @!P0 BRA `(.L_x_60) ;  /* 0x0000004800048947 */ /* 0x002fea0003800000 */
.L_x_59:
[----:B------:R-:W-:Y:S01]  /*3340*/  UISETP.NE.AND UP1, UPT, UR15, 0x1, UPT ;  /* 0x000000010f00788c */ /* 0x000fe2000bf25270 */
[----:B------:R-:W-:Y:S01]  /*3350*/  PLOP3.LUT P2, PT, PT, PT, PT, 0x80, 0x8 ;  /* 0x000000000008781c */ /* 0x000fe20003f4f070 */
[----:B------:R-:W-:Y:S02]  /*3360*/  UIADD3 UR17, UPT, UPT, UR14, 0x1, URZ ;  /* 0x000000010e117890 */ /* 0x000fe4000fffe0ff */
[----:B------:R-:W-:Y:S02]  /*3370*/  ULEA UR24, UR14, UR12, 0x8 ;  /* 0x0000000c0e187291 */ /* 0x000fe4000f8e40ff */
[----:B------:R-:W-:Y:S01]  /*3380*/  UISETP.NE.AND UP2, UPT, UR17, 0x7, UPT ;  /* 0x000000071100788c */ /* 0x000fe2000bf45270 */
[----:B------:R-:W-:Y:S01]  /*3390*/  PLOP3.LUT P0, PT, PT, PT, UP1, 0x80, 0x8 ;  /* 0x000000000008781c */ /* 0x000fe20003f0f018 */
[----:B------:R-:W-:Y:S02]  /*33a0*/  ULEA UR26, UR14, UR11, 0x9 ;  /* 0x0000000b0e1a7291 */ /* 0x000fe4000f8e48ff */
[----:B------:R-:W-:Y:S02]  /*33b0*/  USEL UR13, URZ, 0x1, UP2 ;  /* 0x00000001ff0d7887 */ /* 0x000fe40009000000 */
[----:B------:R-:W-:Y:S02]  /*33c0*/  USEL UR17, UR17, URZ, UP2 ;  /* 0x000000ff11117287 */ /* 0x000fe40009000000 */
[----:B------:R-:W-:Y:S02]  /*33d0*/  UIADD3 UR30, UPT, UPT, UR24, 0x2, URZ ;  /* 0x00000002181e7890 */ /* 0x000fe4000fffe0ff */
[----:B------:R-:W-:Y:S01]  /*33e0*/  @UP1 ULEA UR4, UR17, UR6, 0x3 ;  /* 0x0000000611041291 */ /* 0x000fe2000f8e18ff */
[----:B------:R-:W-:Y:S01]  /*33f0*/  LOP3.LUT R8, R8, UR13, RZ, 0x3c, !PT ;  /* 0x0000000d08087c12 */ /* 0x000fe2000f8e3cff */
[----:B------:R-:W-:Y:S02]  /*3400*/  UIADD3 UR28, UPT, UPT, UR26, 0x2, URZ ;  /* 0x000000021a1c7890 */ /* 0x000fe4000fffe0ff */
[----:B------:R-:W-:Y:S01]  /*3410*/  UIADD3 UR7, UPT, UPT, UR7, 0x38, URZ ;  /* 0x0000003807077890 */ /* 0x000fe2000fffe0ff */
[----:B-1----:R-:W-:Y:S01]  /*3420*/  @P0 SHF.L.U32 R0, R8, 0x1f, RZ ;  /* 0x0000001f08000819 */ /* 0x002fe200000006ff */
[----:B------:R-:W-:Y:S01]  /*3430*/  UMOV UR25, 0x80004020 ;  /* 0x8000402000197882 */ /* 0x000fe20000000000 */
[----:B------:R-:W-:Y:S01]  /*3440*/  UMOV UR27, 0x80004020 ;  /* 0x80004020001b7882 */ /* 0x000fe20000000000 */
[----:B------:R-:W-:Y:S01]  /*3450*/  UMOV UR31, 0x80004020 ;  /* 0x80004020001f7882 */ /* 0x000fe20000000000 */
[----:B------:R2:W4:Y:S01]  /*3460*/  @P0 SYNCS.PHASECHK.TRANS64.TRYWAIT P2, [UR4], R0 ;  /* 0x00000000ff0005a7 */ /* 0x0005220008041104 */
[----:B------:R-:W-:Y:S01]  /*3470*/  UIADD3 UR15, UPT, UPT, UR15, -0x1, URZ ;  /* 0xffffffff0f0f7890 */ /* 0x000fe2000fffe0ff */
[----:B------:R2:W-:Y:S01]  /*3480*/  UTCHMMA gdesc[UR26], gdesc[UR24], tmem[UR9], tmem[UR22], idesc[UR23], UP4 ;  /* 0x00ff16181a0075ea */ /* 0x0005e2000a000009 */
[----:B------:R-:W-:Y:S01]  /*3490*/  UPLOP3.LUT UP4, UPT, UPT, UPT, UPT, 0x80, 0x8 ;  /* 0x000000000008789c */ /* 0x000fe20003f8f070 */
[----:B------:R-:W-:Y:S01]  /*34a0*/  UMOV UR29, 0x80004020 ;  /* 0x80004020001d7882 */ /* 0x000fe20000000000 */
[----:B------:R-:W-:Y:S01]  /*34b0*/  UMOV UR14, UR17 ;  /* 0x00000011000e7c82 */ /* 0x000fe20008000000 */
[----:B------:R2:W-:Y:S01]  /*34c0*/  UTCHMMA gdesc[UR28], gdesc[UR30], tmem[UR9], tmem[UR20], idesc[UR21], UPT ;  /* 0x00ff141e1c0075ea */ /* 0x0005e2000b800009 */
[----:B------:R2:W-:Y:S01]  /*34d0*/  UTCBAR [UR7], URZ ;  /* 0x000000ff070073e9 */ /* 0x0005e200080000ff */
[----:B------:R-:W-:Y:S06]  /*34e0*/  BRA.U UP0, `(.L_x_61) ;  /* 0xfffffffd00787547 */ /* 0x000fec000b83ffff */
.L_x_58:
[----:B------:R-:W-:Y:S01]  /*34f0*/  UIADD3 UR18, UPT, UPT, UR18, 0x1, URZ ;  /* 0x0000000112127890 */ /* 0x000fe2000fffe0ff */
[C---:B------:R-:W-:Y:S01]  /*3500*/  ISETP.NE.AND P0, PT, R10.reuse, 0x2, PT ;  /* 0x000000020a00780c */ /* 0x040fe20003f05270 */
[----:B------:R-:W-:Y:S02]  /*3510*/  UIADD3 UR8, UPT, UPT, UR8, 0xd0, URZ ;  /* 0x000000d008087890 */ /* 0x000fe4000fffe0ff */
[----:B------:R-:W-:Y:S01]  /*3520*/  UISETP.NE.AND UP0, UPT, UR18, 0x4, UPT ;  /* 0x000000041200788c */ /* 0x000fe2000bf05270 */
[----:B-12---:R-:W-:Y:S02]  /*3530*/  SEL R0, RZ, 0x1, P0 ;  /* 0x00000001ff007807 */ /* 0x006fe40000000000 */
[----:B------:R-:W-:Y:S01]  /*3540*/  SEL R10, R10, RZ, P0 ;  /* 0x000000ff0a0a7207 */ /* 0x000fe20000000000 */
[----:B------:R-:W-:Y:S01]  /*3550*/  USEL UR4, URZ, 0x1, UP0 ;  /* 0x00000001ff047887 */ /* 0x000fe20008000000 */
[----:B------:R-:W-:Y:S01]  /*3560*/  LOP3.LUT R9, R9, R0, RZ, 0x3c, !PT ;  /* 0x0000000009097212 */ /* 0x000fe200078e3cff */
[----:B------:R-:W-:Y:S01]  /*3570*/  USEL UR18, UR18, URZ, UP0 ;  /* 0x000000ff12127287 */ /* 0x000fe20008000000 */
[----:B------:R1:W-:Y:S03]  /*3580*/  UTCBAR [UR8], URZ ;  /* 0x000000ff080073e9 */ /* 0x0003e600080000ff */
[----:B------:R-:W-:Y:S01]  /*3590*/  LOP3.LUT R11, R11, UR4, RZ, 0x3c, !PT ;  /* 0x000000040b0b7c12 */ /* 0x000fe2000f8e3cff */
[----:B------:R-:W-:Y:S07]  /*35a0*/  @P1 BRA `(.L_x_62) ;  /* 0xfffffff800c81947 */ /* 0x000fee000383ffff */
[----:B------:R-:W2:Y:S01]  /*35b0*/  S2UR UR4, SR_CgaCtaId ;  /* 0x00000000000479c3 */ /* 0x000ea20000008800 */
[----:B------:R-:W-:Y:S01]  /*35c0*/  ELECT P0, URZ, PT ;  /* 0x0000000000ff782f */ /* 0x000fe20003800000 */
[----:B------:R-:W-:Y:S01]  /*35d0*/  IMAD.MOV.U32 R0, RZ, RZ, 0x1 ;  /* 0x00000001ff007424 */ /* 0x000fe200078e00ff */
[----:B------:R-:W-:Y:S01]  /*35e0*/  UIADD3 UR6, UPT, UPT, UR6, 0xf0, URZ ;  /* 0x000000f006067890 */ /* 0x000fe2000fffe0ff */
[----:B------:R-:W-:Y:S01]  /*35f0*/  SHF.L.U32 R2, R11, 0x1f, RZ ;  /* 0x0000001f0b027819 */ /* 0x000fe200000006ff */
[----:B------:R-:W-:-:S03]  /*3600*/  UMOV UR5, 0x40 ;  /* 0x0000004000057882 */ /* 0x000fc60000000000 */
[----:B------:R-:W-:Y:S01]  /*3610*/  UVIRTCOUNT.DEALLOC.SMPOOL 0x80 ;  /* 0x000000800000784c */ /* 0x000fe20000000000 */
[----:B--2---:R-:W-:Y:S02]  /*3620*/  ULEA UR4, UR4, UR5, 0x18 ;  /* 0x0000000504047291 */ /* 0x004fe4000f8ec0ff */
[----:B------:R-:W-:-:S07]  /*3630*/  ULEA UR5, UR18, UR6, 0x3 ;  /* 0x0000000612057291 */ /* 0x000fce000f8e18ff */
[----:B------:R2:W-:Y:S02]  /*3640*/  @P0 STS.U8 [UR4+0x1c], R0 ;  /* 0x00001c00ff000988 */ /* 0x0005e40008000004 */
[----:B------:R-:W3:Y:S02]  /*3650*/  SYNCS.PHASECHK.TRANS64.TRYWAIT P0, [UR5], R2 ;  /* 0x00000002ff0075a7 */ /* 0x000ee40008001105 */
[----:B--23--:R-:W-:Y:S05]  /*3660*/  @!P0 BRA `(.L_x_63) ;  /* 0x0000004400508947 */ /* 0x00cfea0003800000 */
.L_x_144:
[----:B------:R-:W-:-:S04]  /*3670*/  UIADD3 UR7, UPT, UPT, UR18, 0x1, URZ ;  /* 0x0000000112077890 */ /* 0x000fc8000fffe0ff */
[----:B------:R-:W-:-:S04]  /*3680*/  UISETP.NE.AND UP0, UPT, UR7, 0x4, UPT ;  /* 0x000000040700788c */ /* 0x000fc8000bf05270 */
[----:B-1----:R-:W-:Y:S02]  /*3690*/  USEL UR8, URZ, 0x1, UP0 ;  /* 0x00000001ff087887 */ /* 0x002fe40008000000 */
[----:B------:R-:W-:-:S04]  /*36a0*/  USEL UR7, UR7, URZ, UP0 ;  /* 0x000000ff07077287 */ /* 0x000fc80008000000 */
[----:B------:R-:W-:Y:S01]  /*36b0*/  ULEA UR5, UR7, UR6, 0x3 ;  /* 0x0000000607057291 */ /* 0x000fe2000f8e18ff */
[----:B--2---:R-:W-:-:S04]  /*36c0*/  LOP3.LUT R2, R11, UR8, RZ, 0x3c, !PT ;  /* 0x000000080b027c12 */ /* 0x004fc8000f8e3cff */
[----:B------:R-:W-:-:S04]  /*36d0*/  SHF.L.U32 R3, R2, 0x1f, RZ ;  /* 0x0000001f02037819 */ /* 0x000fc800000006ff */
[----:B------:R-:W1:Y:S02]  /*36e0*/  SYNCS.PHASECHK.TRANS64.TRYWAIT P0, [UR5], R3 ;  /* 0x00000003ff0075a7 */ /* 0x000e640008001105 */
[----:B-1----:R-:W-:Y:S05]  /*36f0*/  @!P0 BRA `(.L_x_64) ;  /* 0x0000004400448947 */ /* 0x002fea0003800000 */
.L_x_146:
        /* <DEDUP_REMOVED lines=9> */
.L_x_148:
[----:B------:R-:W-:-:S04]  /*3790*/  UIADD3 UR7, UPT, UPT, UR7, 0x1, URZ ;  /* 0x0000000107077890 */ /* 0x000fc8000fffe0ff */
[----:B------:R-:W-:-:S04]  /*37a0*/  UISETP.NE.AND UP0, UPT, UR7, 0x4, UPT ;  /* 0x000000040700788c */ /* 0x000fc8000bf05270 */
[----:B------:R-:W-:Y:S02]  /*37b0*/  USEL UR5, URZ, 0x1, UP0 ;  /* 0x00000001ff057887 */ /* 0x000fe40008000000 */
[----:B------:R-:W-:-:S04]  /*37c0*/  USEL UR7, UR7, URZ, UP0 ;  /* 0x000000ff07077287 */ /* 0x000fc80008000000 */
[----:B------:R-:W-:Y:S01]  /*37d0*/  ULEA UR7, UR7, UR6, 0x3 ;  /* 0x0000000607077291 */ /* 0x000fe2000f8e18ff */
[----:B------:R-:W-:-:S04]  /*37e0*/  LOP3.LUT R2, R2, UR5, RZ, 0x3c, !PT ;  /* 0x0000000502027c12 */ /* 0x000fc8000f8e3cff */
[----:B------:R-:W-:-:S04]  /*37f0*/  SHF.L.U32 R2, R2, 0x1f, RZ ;  /* 0x0000001f02027819 */ /* 0x000fc800000006ff */
[----:B------:R-:W2:Y:S02]  /*3800*/  SYNCS.PHASECHK.TRANS64.TRYWAIT P0, [UR7], R2 ;  /* 0x00000002ff0075a7 */ /* 0x000ea40008001107 */
[----:B--2---:R-:W-:Y:S05]  /*3810*/  @!P0 BRA `(.L_x_66) ;  /* 0x00000044002c8947 */ /* 0x004fea0003800000 */
.L_x_150:
[----:B------:R-:W-:Y:S01]  /*3820*/  NOP ;  /* 0x0000000000007918 */ /* 0x000fe20000000000 */
[----:B-1----:R-:W1:Y:S01]  /*3830*/  LDS R0, [UR4+0x14] ;  /* 0x00001404ff007984 */ /* 0x002e620008000800 */
[----:B------:R-:W-:Y:S01]  /*3840*/  ULOP3.LUT UR6, UR19, 0xffff, URZ, 0xc0, !UPT ;  /* 0x0000ffff13067892 */ /* 0x000fe2000f8ec0ff */
[----:B------:R-:W-:Y:S01]  /*3850*/  UMOV UR8, 0xffff ;  /* 0x0000ffff00087882 */ /* 0x000fe20000000000 */
[----:B------:R-:W-:Y:S02]  /*3860*/  UMOV UR5, 0x1 ;  /* 0x0000000100057882 */ /* 0x000fe40000000000 */
[----:B------:R-:W-:-:S04]  /*3870*/  USHF.R.U32.HI UR6, URZ, 0x5, UR6 ;  /* 0x00000005ff067899 */ /* 0x000fc80008011606 */
[----:B------:R-:W-:Y:S02]  /*3880*/  USHF.L.U32 UR8, UR8, UR6, URZ ;  /* 0x0000000608087299 */ /* 0x000fe400080006ff */
[----:B------:R-:W-:-:S04]  /*3890*/  USHF.L.U32 UR5, UR5, UR6, URZ ;  /* 0x0000000605057299 */ /* 0x000fc800080006ff */
[----:B-1----:R-:W-:-:S04]  /*38a0*/  LOP3.LUT R0, R0, UR8, RZ, 0xc0, !PT ;  /* 0x0000000800007c12 */ /* 0x002fc8000f8ec0ff */
[----:B------:R-:W-:-:S13]  /*38b0*/  ISETP.NE.AND P0, PT, R0, UR8, PT ;  /* 0x0000000800007c0c */ /* 0x000fda000bf05270 */
[----:B------:R-:W-:Y:S05]  /*38c0*/  @P0 BRA `(.L_x_67) ;  /* 0x0000000000580947 */ /* 0x000fea0003800000 */
[----:B------:R-:W1:Y:S02]  /*38d0*/  LDS R0, [UR4+0x18] ;  /* 0x00001804ff007984 */ /* 0x000e640008000800 */
[----:B-1----:R-:W-:-:S04]  /*38e0*/  LOP3.LUT R0, R0, UR5, RZ, 0xc0, !PT ;  /* 0x0000000500007c12 */ /* 0x002fc8000f8ec0ff */
[----:B------:R-:W-:-:S13]  /*38f0*/  ISETP.NE.AND P0, PT, R0, UR5, PT ;  /* 0x0000000500007c0c */ /* 0x000fda000bf05270 */
[----:B------:R-:W-:Y:S05]  /*3900*/  @P0 BRA `(.L_x_68) ;  /* 0x00000000003c0947 */ /* 0x000fea0003800000 */
[----:B------:R-:W1:Y:S01]  /*3910*/  S2R R2, SR_LANEID ;  /* 0x0000000000027919 */ /* 0x000e620000000000 */
[----:B------:R-:W-:Y:S01]  /*3920*/  ULOP3.LUT UR8, URZ, UR8, URZ, 0x33, !UPT ;  /* 0x00000008ff087292 */ /* 0x000fe2000f8e33ff */
[----:B------:R-:W-:Y:S02]  /*3930*/  VOTEU.ANY UR7, UPT, PT ;  /* 0x0000000000077886 */ /* 0x000fe400038e0100 */
[----:B------:R-:W-:-:S03]  /*3940*/  UFLO.U32 UR7, UR7 ;  /* 0x00000007000772bd */ /* 0x000fc600080e0000 */
[----:B------:R-:W-:-:S04]  /*3950*/  IMAD.U32 R0, RZ, RZ, UR8 ;  /* 0x00000008ff007e24 */ /* 0x000fc8000f8e00ff */
[----:B------:R2:W3:Y:S02]  /*3960*/  REDUX UR6, R0 ;  /* 0x00000000000673c4 */ /* 0x0004e40000000000 */
[----:B------:R1:W-:Y:S02]  /*3970*/  UTCATOMSWS.AND URZ, UR8 ;  /* 0x0000000800ff79e3 */ /* 0x0003e40008000000 */
[----:B-1----:R-:W-:Y:S02]  /*3980*/  ISETP.EQ.U32.AND P0, PT, R2, UR7, PT ;  /* 0x0000000702007c0c */ /* 0x002fe4000bf02070 */
[----:B--2---:R-:W-:Y:S02]  /*3990*/  LOP3.LUT R0, RZ, UR5, RZ, 0x33, !PT ;  /* 0x00000005ff007c12 */ /* 0x004fe4000f8e33ff */
[----:B---3--:R-:W-:Y:S02]  /*39a0*/  MOV R2, UR6 ;  /* 0x0000000600027c02 */ /* 0x008fe40008000f00 */
[----:B------:R-:W1:Y:S07]  /*39b0*/  REDUX UR5, R0 ;  /* 0x00000000000573c4 */ /* 0x000e6e0000000000 */
[----:B------:R2:W-:Y:S01]  /*39c0*/  @P0 ATOMS.AND RZ, [UR4+0x14], R2 ;  /* 0x00001402ffff098c */ /* 0x0005e2000a800004 */
[----:B-1----:R-:W-:-:S05]  /*39d0*/  IMAD.U32 R0, RZ, RZ, UR5 ;  /* 0x00000005ff007e24 */ /* 0x002fca000f8e00ff */
[----:B------:R2:W-:Y:S01]  /*39e0*/  @P0 ATOMS.AND RZ, [UR4+0x18], R0 ;  /* 0x00001800ffff098c */ /* 0x0005e2000a800004 */
[----:B------:R-:W-:Y:S05]  /*39f0*/  BRA `(.L_x_69) ;  /* 0x0000000000147947 */ /* 0x000fea0003800000 */
.L_x_68:
[----:B------:R-:W-:Y:S02]  /*3a00*/  MOV R2, 0x3a20 ;  /* 0x00003a2000027802 */ /* 0x000fe40000000f00 */
[----:B----45:R-:W-:Y:S05]  /*3a10*/  CALL.REL.NOINC `($__internal_0_$__cuda_sm10x_tcgen05_guardrail_trap_col_being_dealloced_not_returned_by_alloc) ;  /* 0x0000004400a07944 */ /* 0x030fea0003c00000 */
[----:B------:R-:W-:Y:S05]  /*3a20*/  BRA `(.L_x_69) ;  /* 0x0000000000087947 */ /* 0x000fea0003800000 */
.L_x_67:
[----:B------:R-:W-:Y:S02]  /*3a30*/  MOV R2, 0x3a50 ;  /* 0x00003a5000027802 */ /* 0x000fe40000000f00 */
[----:B----45:R-:W-:Y:S05]  /*3a40*/  CALL.REL.NOINC `($__internal_2_$__cuda_sm10x_tcgen05_guardrail_trap_unallocated_columns_being_dealloced) ;  /* 0x0000004400ac7944 */ /* 0x030fea0003c00000 */
.L_x_69:
[----:B------:R-:W-:Y:S01]  /*3a50*/  NOP ;  /* 0x0000000000007918 */ /* 0x000fe20000000000 */
[----:B------:R-:W-:Y:S05]  /*3a60*/  EXIT ;  /* 0x000000000000794d */ /* 0x000fea0003800000 */
.L_x_51:
[----:B------:R-:W-:-:S09]  /*3a70*/  UISETP.NE.OR UP2, UPT, UR8, 0x3, !UP2 ;  /* 0x000000030800788c */ /* 0x000fd2000d745670 */
[----:B------:R-:W-:Y:S05]  /*3a80*/  BRA.U UP2, `(.L_x_70) ;  /* 0x0000000d02b07547 */ /* 0x000fea000b800000 */
[----:B------:R-:W1:Y:S01]  /*3a90*/  LDC R0, c[0x0][0xb30] ;  /* 0x0002cc00ff007b82 */ /* 0x000e620000000800 */
[----:B------:R-:W2:Y:S01]  /*3aa0*/  LDCU.64 UR8, c[0x0][0x888] ;  /* 0x00011100ff0877ac */ /* 0x000ea20008000a00 */
[----:B------:R-:W-:Y:S02]  /*3ab0*/  HFMA2 R27, -RZ, RZ, 0, 0 ;  /* 0x00000000ff1b7431 */ /* 0x000fe400000001ff */
[----:B------:R-:W-:Y:S01]  /*3ac0*/  IMAD.MOV.U32 R29, RZ, RZ, 0x1 ;  /* 0x00000001ff1d7424 */ /* 0x000fe200078e00ff */
[----:B------:R-:W-:Y:S01]  /*3ad0*/  MOV R25, 0x2000 ;  /* 0x0000200000197802 */ /* 0x000fe20000000f00 */
[----:B------:R-:W4:Y:S01]  /*3ae0*/  LDCU.64 UR4, c[0x0][0x890] ;  /* 0x00011200ff0477ac */ /* 0x000f220008000a00 */
[----:B------:R-:W-:Y:S01]  /*3af0*/  IMAD.MOV.U32 R28, RZ, RZ, RZ ;  /* 0x000000ffff1c7224 */ /* 0x000fe200078e00ff */
[----:B------:R-:W3:Y:S01]  /*3b00*/  LDC R24, c[0x0][0x370] ;  /* 0x0000dc00ff187b82 */ /* 0x000ee20000000800 */
[----:B------:R-:W-:Y:S01]  /*3b10*/  UMOV UR7, 0x400 ;  /* 0x0000040000077882 */ /* 0x000fe20000000000 */
[----:B------:R-:W-:-:S02]  /*3b20*/  UPLOP3.LUT UP1, UPT, UPT, UPT, UPT, 0x40, 0x4 ;  /* 0x000000000004789c */ /* 0x000fc40003f2e870 */
[----:B------:R-:W-:Y:S01]  /*3b30*/  ULEA UR7, UR37, UR7, 0x18 ;  /* 0x0000000725077291 */ /* 0x000fe2000f8ec0ff */
[----:B------:R-:W-:-:S03]  /*3b40*/  UMOV UR13, URZ ;  /* 0x000000ff000d7c82 */ /* 0x000fc60008000000 */
[----:B------:R-:W3:Y:S01]  /*3b50*/  LDC R3, c[0x0][0xb0c] ;  /* 0x0002c300ff037b82 */ /* 0x000ee20000000800 */
[----:B--2---:R-:W-:Y:S02]  /*3b60*/  UISETP.NE.U32.AND UP3, UPT, UR8, URZ, UPT ;  /* 0x000000ff0800728c */ /* 0x004fe4000bf65070 */
[----:B----4-:R-:W-:-:S05]  /*3b70*/  UISETP.NE.U32.AND UP4, UPT, UR4, URZ, UPT ;  /* 0x000000ff0400728c */ /* 0x010fca000bf85070 */
[----:B------:R-:W2:Y:S01]  /*3b80*/  LDC R18, c[0x0][0xb20] ;  /* 0x0002c800ff127b82 */ /* 0x000ea20000000800 */
[----:B-1----:R-:W-:Y:S01]  /*3b90*/  ISETP.NE.AND P1, PT, R0, 0x1, PT ;  /* 0x000000010000780c */ /* 0x002fe20003f25270 */
[----:B------:R-:W-:Y:S02]  /*3ba0*/  UISETP.NE.AND.EX UP3, UPT, UR9, URZ, UPT, UP3 ;  /* 0x000000ff0900728c */ /* 0x000fe4000bf65330 */
[----:B------:R-:W-:-:S04]  /*3bb0*/  UISETP.NE.AND.EX UP4, UPT, UR5, URZ, UPT, UP4 ;  /* 0x000000ff0500728c */ /* 0x000fc8000bf85340 */
[----:B------:R-:W1:Y:S08]  /*3bc0*/  LDC.64 R30, c[0x0][0x348] ;  /* 0x0000d200ff1e7b82 */ /* 0x000e700000000a00 */
[----:B------:R-:W4:Y:S08]  /*3bd0*/  LDC.64 R16, c[0x0][0xb10] ;  /* 0x0002c400ff107b82 */ /* 0x000f300000000a00 */
[----:B------:R-:W1:Y:S08]  /*3be0*/  LDC.64 R6, c[0x0][0xb18] ;  /* 0x0002c600ff067b82 */ /* 0x000e700000000a00 */
[----:B------:R-:W1:Y:S08]  /*3bf0*/  LDC.64 R4, c[0x0][0xb28] ;  /* 0x0002ca00ff047b82 */ /* 0x000e700000000a00 */
[----:B--23--:R-:W1:Y:S02]  /*3c00*/  LDC R19, c[0x0][0x374] ;  /* 0x0000dd00ff137b82 */ /* 0x00ce640000000800 */
.L_x_79:
[C---:B------:R-:W-:Y:S02]  /*3c10*/  LEA R0, R28.reuse, UR7, 0x3 ;  /* 0x000000071c007c11 */ /* 0x040fe4000f8e18ff */
[----:B------:R-:W-:Y:S02]  /*3c20*/  SHF.L.U32 R2, R27, 0x1f, RZ ;  /* 0x0000001f1b027819 */ /* 0x000fe400000006ff */
[----:B------:R-:W-:Y:S02]  /*3c30*/  LEA R20, R28, UR7, 0x4 ;  /* 0x000000071c147c11 */ /* 0x000fe4000f8e20ff */
[----:B--2---:R-:W2:Y:S02]  /*3c40*/  SYNCS.PHASECHK.TRANS64.TRYWAIT P0, [R0+URZ+0xb0], R2 ;  /* 0x0000b002000075a7 */ /* 0x004ea400080011ff */
[----:B--2---:R-:W-:Y:S05]  /*3c50*/  @!P0 BRA `(.L_x_71) ;  /* 0x0000004000348947 */ /* 0x004fea0003800000 */
.L_x_151:
[----:B------:R-:W-:Y:S01]  /*3c60*/  ISETP.GE.AND P0, PT, R40, 0x1, PT ;  /* 0x000000012800780c */ /* 0x000fe20003f06270 */
[----:B------:R-:W3:Y:S01]  /*3c70*/  LDS.128 R20, [R20+0x140] ;  /* 0x0001400014147984 */ /* 0x000ee20000000c00 */
[----:B--2---:R-:W-:Y:S01]  /*3c80*/  VIADD R0, R0, 0xc0 ;  /* 0x000000c000007836 */ /* 0x004fe20000000000 */
[----:B------:R-:W-:Y:S01]  /*3c90*/  @!PT LDS RZ, [RZ] ;  /* 0x00000000fffff984 */ /* 0x000fe20000000800 */
[----:B------:R-:W-:Y:S01]  /*3ca0*/  @!PT LDS RZ, [RZ] ;  /* 0x00000000fffff984 */ /* 0x000fe20000000800 */
[----:B------:R-:W-:Y:S01]  /*3cb0*/  @!PT LDS RZ, [RZ] ;  /* 0x00000000fffff984 */ /* 0x000fe20000000800 */
[----:B------:R-:W-:Y:S01]  /*3cc0*/  @!PT LDS RZ, [RZ] ;  /* 0x00000000fffff984 */ /* 0x000fe20000000800 */
[----:B------:R2:W-:Y:S06]  /*3cd0*/  MEMBAR.ALL.CTA ;  /* 0x0000000000007992 */ /* 0x0005ec0000008000 */
[----:B--2---:R-:W2:Y:S01]  /*3ce0*/  FENCE.VIEW.ASYNC.S ;  /* 0x00000000000073c6 */ /* 0x004ea20000000000 */
[----:B------:R-:W-:Y:S04]  /*3cf0*/  PRMT R0, RZ, 0x654, R0 ;  /* 0x00000654ff007816 */ /* 0x000fe80000000000 */
[----:B--2---:R2:W-:Y:S01]  /*3d00*/  SYNCS.ARRIVE.TRANS64.RED.A1T0 RZ, [R0+URZ], RZ ;  /* 0x000000ff00ff79a7 */ /* 0x0045e200081004ff */
[----:B---3--:R-:W-:Y:S11]  /*3d10*/  LOP3.LUT P3, RZ, R22, 0x1, RZ, 0xc0, !PT ;  /* 0x0000000116ff7812 */ /* 0x008ff6000786c0ff */
[----:B------:R-:W-:Y:S02]  /*3d20*/  @!UPT UIADD3 URZ, UPT, UPT, URZ, URZ, URZ ;  /* 0x000000fffffff290 */ /* 0x000fe4000fffe0ff */
[----:B------:R-:W-:Y:S02]  /*3d30*/  @P3 MOV R11, R20 ;  /* 0x00000014000b3202 */ /* 0x000fe40000000f00 */
[----:B------:R-:W-:Y:S01]  /*3d40*/  @P3 LOP3.LUT R10, R21, 0xffff, RZ, 0xc0, !PT ;  /* 0x0000ffff150a3812 */ /* 0x000fe200078ec0ff */
[----:B--2---:R-:W-:Y:S06]  /*3d50*/  @!P0 BRA `(.L_x_72) ;  /* 0x0000000000a48947 */ /* 0x004fec0003800000 */
[-C--:B-1----:R-:W-:Y:S01]  /*3d60*/  IMAD.HI.U32 R0, R19, R7.reuse, RZ ;  /* 0x0000000713007227 */ /* 0x082fe200078e00ff */
[----:B------:R-:W-:Y:S02]  /*3d70*/  ISETP.NE.AND P0, PT, R6, 0x1, PT ;  /* 0x000000010600780c */ /* 0x000fe40003f05270 */
[----:B------:R-:W-:Y:S01]  /*3d80*/  ISETP.NE.AND P2, PT, R40, 0x1, PT ;  /* 0x000000012800780c */ /* 0x000fe20003f45270 */
[----:B----4-:R-:W-:Y:S01]  /*3d90*/  IMAD.HI.U32 R9, R24, R16, RZ ;  /* 0x0000001018097227 */ /* 0x010fe200078e00ff */
[----:B------:R-:W-:Y:S02]  /*3da0*/  SHF.R.U32.HI R0, RZ, R18, R0 ;  /* 0x00000012ff007219 */ /* 0x000fe40000011600 */
[----:B------:R-:W-:Y:S01]  /*3db0*/  ISETP.NE.AND P4, PT, R3, 0x1, PT ;  /* 0x000000010300780c */ /* 0x000fe20003f85270 */
[----:B------:R-:W-:Y:S01]  /*3dc0*/  IMAD.HI.U32 R13, R10, R7, RZ ;  /* 0x000000070a0d7227 */ /* 0x000fe200078e00ff */
[----:B------:R-:W-:Y:S02]  /*3dd0*/  SHF.R.U32.HI R9, RZ, R17, R9 ;  /* 0x00000011ff097219 */ /* 0x000fe40000011609 */
[----:B------:R-:W-:Y:S01]  /*3de0*/  SEL R0, R19, R0, !P0 ;  /* 0x0000000013007207 */ /* 0x000fe20004000000 */
[----:B------:R-:W-:Y:S01]  /*3df0*/  IMAD.HI.U32 R12, R11, R16, RZ ;  /* 0x000000100b0c7227 */ /* 0x000fe200078e00ff */
[----:B------:R-:W-:Y:S03]  /*3e00*/  SEL R9, R24, R9, !P4 ;  /* 0x0000000918097207 */ /* 0x000fe60006000000 */
[-C--:B------:R-:W-:Y:S01]  /*3e10*/  IMAD.HI.U32 R8, R0, R4.reuse, RZ ;  /* 0x0000000400087227 */ /* 0x080fe200078e00ff */
[----:B------:R-:W-:Y:S03]  /*3e20*/  SHF.R.U32.HI R12, RZ, R17, R12 ;  /* 0x00000011ff0c7219 */ /* 0x000fe6000001160c */
[----:B------:R-:W-:Y:S01]  /*3e30*/  IMAD.HI.U32 R2, R9, R4, RZ ;  /* 0x0000000409027227 */ /* 0x000fe200078e00ff */
[-C--:B------:R-:W-:Y:S02]  /*3e40*/  @P2 SHF.R.U32.HI R0, RZ, R5.reuse, R8 ;  /* 0x00000005ff002219 */ /* 0x080fe40000011608 */
[----:B------:R-:W-:Y:S02]  /*3e50*/  SHF.R.U32.HI R8, RZ, R18, R13 ;  /* 0x00000012ff087219 */ /* 0x000fe4000001160d */
[----:B------:R-:W-:Y:S01]  /*3e60*/  @P2 SHF.R.U32.HI R9, RZ, R5, R2 ;  /* 0x00000005ff092219 */ /* 0x000fe20000011602 */
[----:B------:R-:W-:Y:S01]  /*3e70*/  IMAD R0, R40, R0, RZ ;  /* 0x0000000028007224 */ /* 0x000fe200078e02ff */
[----:B------:R-:W-:Y:S02]  /*3e80*/  SEL R8, R10, R8, !P0 ;  /* 0x000000080a087207 */ /* 0x000fe40004000000 */
[----:B------:R-:W-:Y:S01]  /*3e90*/  SEL R2, R11, R12, !P4 ;  /* 0x0000000c0b027207 */ /* 0x000fe20006000000 */
[----:B------:R-:W-:Y:S01]  /*3ea0*/  IMAD R12, R40, R9, RZ ;  /* 0x00000009280c7224 */ /* 0x000fe200078e02ff */
[C---:B------:R-:W-:Y:S01]  /*3eb0*/  ISETP.GE.AND P0, PT, R8.reuse, R0, PT ;  /* 0x000000000800720c */ /* 0x040fe20003f06270 */
[----:B------:R-:W-:Y:S03]  /*3ec0*/  IMAD.HI.U32 R0, R8, R4, RZ ;  /* 0x0000000408007227 */ /* 0x000fe600078e00ff */
[----:B------:R-:W-:Y:S02]  /*3ed0*/  ISETP.GE.OR P0, PT, R2, R12, P0 ;  /* 0x0000000c0200720c */ /* 0x000fe40000706670 */
[-C--:B------:R-:W-:Y:S04]  /*3ee0*/  SHF.R.U32.HI R0, RZ, R5.reuse, R0 ;  /* 0x00000005ff007219 */ /* 0x080fe80000011600 */
[----:B------:R-:W-:Y:S05]  /*3ef0*/  SEL R13, R8, R0, !P2 ;  /* 0x00000000080d7207 */ /* 0x000fea0005000000 */
[----:B------:R-:W-:Y:S02]  /*3f00*/  IMAD.MOV R12, RZ, RZ, -R13 ;  /* 0x000000ffff0c7224 */ /* 0x000fe400078e0a0d */
[----:B------:R-:W-:Y:S04]  /*3f10*/  @!P0 IMAD.HI.U32 R0, R2, R4, RZ ;  /* 0x0000000402008227 */ /* 0x000fe800078e00ff */
[----:B------:R-:W-:Y:S01]  /*3f20*/  IMAD R12, R40, R12, R8 ;  /* 0x0000000c280c7224 */ /* 0x000fe200078e0208 */
[----:B------:R-:W-:Y:S04]  /*3f30*/  @!P0 SHF.R.U32.HI R0, RZ, R5, R0 ;  /* 0x00000005ff008219 */ /* 0x000fe80000011600 */
[----:B------:R-:W-:Y:S04]  /*3f40*/  @!P0 SEL R0, R2, R0, !P2 ;  /* 0x0000000002008207 */ /* 0x000fe80005000000 */
[----:B------:R-:W-:Y:S01]  /*3f50*/  @!P0 IADD3 R13, PT, PT, R13, -R0, RZ ;  /* 0x800000000d0d8210 */ /* 0x000fe20007ffe0ff */
[----:B------:R-:W-:Y:S01]  /*3f60*/  @!P0 IMAD R0, R9, R12, R0 ;  /* 0x0000000c09008224 */ /* 0x000fe200078e0200 */
[----:B------:R-:W-:Y:S01]  /*3f70*/  IADD3 R9, PT, PT, -R8, RZ, RZ ;  /* 0x000000ff08097210 */ /* 0x000fe20007ffe1ff */
[--C-:B------:R-:W-:Y:S02]  /*3f80*/  IMAD.MOV R12, RZ, RZ, -R2.reuse ;  /* 0x000000ffff0c7224 */ /* 0x100fe400078e0a02 */
[----:B------:R-:W-:Y:S02]  /*3f90*/  @!P0 IMAD R8, R13, R40, R2 ;  /* 0x000000280d088224 */ /* 0x000fe400078e0202 */
[----:B------:R-:W-:Y:S02]  /*3fa0*/  @!P0 IMAD.MOV.U32 R2, RZ, RZ, R0 ;  /* 0x000000ffff028224 */ /* 0x000fe400078e0000 */
[----:B------:R-:W-:Y:S02]  /*3fb0*/  IMAD R11, R3, R12, R11 ;  /* 0x0000000c030b7224 */ /* 0x000fe400078e020b */
[----:B------:R-:W-:Y:S02]  /*3fc0*/  IMAD R10, R6, R9, R10 ;  /* 0x00000009060a7224 */ /* 0x000fe400078e020a */
[----:B------:R-:W-:Y:S02]  /*3fd0*/  IMAD R11, R2, R3, R11 ;  /* 0x00000003020b7224 */ /* 0x000fe400078e020b */
[----:B------:R-:W-:Y:S02]  /*3fe0*/  IMAD R10, R8, R6, R10 ;  /* 0x00000006080a7224 */ /* 0x000fe400078e020a */
.L_x_72:
[----:B------:R-:W-:Y:S05]  /*3ff0*/  BRA.U UP1, `(.L_x_73) ;  /* 0x0000000101107547 */ /* 0x000fea000b800000 */
[----:B------:R-:W-:Y:S04]  /*4000*/  MOV R2, UR6 ;  /* 0x0000000600027c02 */ /* 0x000fe80008000f00 */
[----:B------:R-:W-:Y:S04]  /*4010*/  SHF.L.U32 R2, R2, 0x1f, RZ ;  /* 0x0000001f02027819 */ /* 0x000fe800000006ff */
[----:B------:R-:W2:Y:S02]  /*4020*/  SYNCS.PHASECHK.TRANS64.TRYWAIT P0, [UR7+0xa8], R2 ;  /* 0x0000a802ff0075a7 */ /* 0x000ea40008001107 */
[----:B--2---:R-:W-:Y:S05]  /*4030*/  @!P0 BRA `(.L_x_74) ;  /* 0x0000003c00508947 */ /* 0x004fea0003800000 */
.L_x_73:
[----:B------:R-:W-:Y:S02]  /*4040*/  R2UR UR11, R15 ;  /* 0x000000000f0b72ca */ /* 0x000fe400000e0000 */
[----:B------:R-:W-:Y:S02]  /*4050*/  R2UR UR10, R14 ;  /* 0x000000000e0a72ca */ /* 0x000fe400000e0000 */
[----:B------:R-:W-:Y:S04]  /*4060*/  ISETP.NE.U32.AND P2, PT, RZ, UR4, PT ;  /* 0x00000004ff007c0c */ /* 0x000fe8000bf45070 */
[----:B------:R-:W-:Y:S05]  /*4070*/  ISETP.NE.AND.EX P2, PT, RZ, UR5, PT, P2 ;  /* 0x00000005ff007c0c */ /* 0x000fea000bf45320 */
[----:B------:R-:W-:Y:S02]  /*4080*/  USHF.L.U32 UR11, UR11, 0x7, URZ ;  /* 0x000000070b0b7899 */ /* 0x000fe400080006ff */
[----:B------:R-:W-:Y:S01]  /*4090*/  USHF.L.U32 UR10, UR10, 0x6, URZ ;  /* 0x000000060a0a7899 */ /* 0x000fe200080006ff */
[----:B------:R-:W-:Y:S11]  /*40a0*/  BRA.U !UP4, `(.L_x_75) ;  /* 0x000000010c347547 */ /* 0x000ff6000b800000 */
[----:B------:R-:W-:Y:S01]  /*40b0*/  UPLOP3.LUT UP0, UPT, UPT, UPT, UP3, 0x80, 0x8 ;  /* 0x000000000008789c */ /* 0x000fe20003f0f030 */
[----:B--2---:R-:W-:Y:S02]  /*40c0*/  HFMA2 R0, -RZ, RZ, 0, 5.9604644775390625e-08 ;  /* 0x00000001ff007431 */ /* 0x004fe400000001ff */
[----:B------:R-:W-:Y:S03]  /*40d0*/  IMAD.MOV.U32 R88, RZ, RZ, 0x1 ;  /* 0x00000001ff587424 */ /* 0x000fe600078e00ff */
[----:B------:R-:W-:Y:S05]  /*40e0*/  PLOP3.LUT P0, PT, PT, PT, UP0, 0x80, 0x8 ;  /* 0x000000000008781c */ /* 0x000fea0003f0f008 */
[----:B------:R-:W2:Y:S01]  /*40f0*/  @UP0 LDCU.64 UR14, c[0x0][0x888] ;  /* 0x00011100ff0e07ac */ /* 0x000ea20008000a00 */
[----:B------:R-:W-:Y:S07]  /*4100*/  @UP0 UIMAD UR8, UR36, UR4, URZ ;  /* 0x00000004240802a4 */ /* 0x000fee000f8e02ff */
[----:B------:R-:W-:Y:S01]  /*4110*/  @!P0 PRMT R88, R0, 0x7610, R88 ;  /* 0x0000761000588816 */ /* 0x000fe20000000058 */
[----:B--2---:R-:W-:Y:S03]  /*4120*/  @UP0 UIMAD.WIDE UR14, UR8, 0x4, UR14 ;  /* 0x00000004080e08a5 */ /* 0x004fe6000f8e020e */
[----:B------:R-:W2:Y:S03]  /*4130*/  @!UP0 LDCU UR8, c[0x0][0x880] ;  /* 0x00011000ff0887ac */ /* 0x000ea60008000800 */
[----:B------:R-:W-:Y:S01]  /*4140*/  IMAD.U32 R8, RZ, RZ, UR14 ;  /* 0x0000000eff087e24 */ /* 0x000fe2000f8e00ff */
[----:B------:R-:W-:Y:S05]  /*4150*/  MOV R9, UR15 ;  /* 0x0000000f00097c02 */ /* 0x000fea0008000f00 */
[----:B-----5:R3:W5:Y:S02]  /*4160*/  @P0 LDG.E R49, desc[UR46][R8.64] ;  /* 0x0000002e08310981 */ /* 0x020764000c1e1900 */
[----:B--23--:R-:W-:Y:S07]  /*4170*/  @!P0 IMAD.U32 R49, RZ, RZ, UR8 ;  /* 0x00000008ff318e24 */ /* 0x00cfee000f8e00ff */
.L_x_75:
[----:B-----5:R-:W-:Y:S01]  /*4180*/  @!P2 FSETP.EQ.AND P0, PT, R49, RZ, PT ;  /* 0x000000ff3100a20b */ /* 0x020fe20003f02000 */
[----:B------:R-:W-:Y:S01]  /*4190*/  @!UPT UIADD3 URZ, UPT, UPT, URZ, URZ, URZ ;  /* 0x000000fffffff290 */ /* 0x000fe2000fffe0ff */
[----:B------:R-:W-:Y:S11]  /*41a0*/  @!P2 BRA `(.L_x_76) ;  /* 0x000000000014a947 */ /* 0x000ff60003800000 */
[----:B------:R-:W-:Y:S02]  /*41b0*/  LOP3.LUT P2, RZ, R88, 0xff, RZ, 0xc0, !PT ;  /* 0x000000ff58ff7812 */ /* 0x000fe4000784c0ff */
[----:B------:R-:W-:Y:S04]  /*41c0*/  PLOP3.LUT P0, PT, PT, PT, UP0, 0x80, 0x8 ;  /* 0x000000000008781c */ /* 0x000fe80003f0f008 */
[----:B------:R-:W-:Y:S07]  /*41d0*/  PLOP3.LUT P0, PT, P0, PT, PT, 0x8, 0x80 ;  /* 0x000000000080781c */ /* 0x000fee000070e170 */
[----:B------:R-:W-:Y:S11]  /*41e0*/  @P2 FSETP.EQ.AND P0, PT, R49, RZ, PT ;  /* 0x000000ff3100220b */ /* 0x000ff60003f02000 */
[----:B------:R-:W-:Y:S02]  /*41f0*/  @!UPT UIADD3 URZ, UPT, UPT, URZ, URZ, URZ ;  /* 0x000000fffffff290 */ /* 0x000fe4000fffe0ff */
.L_x_76:
[----:B------:R-:W-:Y:S01]  /*4200*/  ULEA UR15, UR13, UR7, 0x3 ;  /* 0x000000070d0f7291 */ /* 0x000fe2000f8e18ff */
[----:B------:R-:W-:Y:S02]  /*4210*/  SHF.L.U32 R9, R29, 0x1f, RZ ;  /* 0x0000001f1d097819 */ /* 0x000fe400000006ff */
[----:B------:R-:W-:Y:S04]  /*4220*/  ELECT P4, URZ, PT ;  /* 0x0000000000ff782f */ /* 0x000fe80003880000 */
[----:B------:R-:W-:Y:S02]  /*4230*/  PLOP3.LUT P4, PT, P0, P4, PT, 0xf2, 0x2f ;  /* 0x00000000002f781c */ /* 0x000fe40000789e72 */
[----:B------:R-:W3:Y:S11]  /*4240*/  SYNCS.PHASECHK.TRANS64.TRYWAIT P2, [UR15+0x88], R9 ;  /* 0x00008809ff0075a7 */ /* 0x000ef6000804110f */
[----:B-1----:R-:W-:Y:S05]  /*4250*/  @!P4 IADD3 R8, P0, PT, R30, 0x580, RZ ;  /* 0x000005801e08c810 */ /* 0x002fea0007f1e0ff */
[----:B--2---:R-:W-:Y:S01]  /*4260*/  @!P4 IMAD.X R2, RZ, RZ, R31, P0 ;  /* 0x000000ffff02c224 */ /* 0x004fe200000e061f */
[----:B---3--:R-:W-:Y:S07]  /*4270*/  @!P2 BRA `(.L_x_77) ;  /* 0x0000003800d8a947 */ /* 0x008fee0003800000 */
.L_x_154:
[----:B------:R-:W2:Y:S01]  /*4280*/  LDC.64 R12, c[0x0][0xb18] ;  /* 0x0002c600ff0c7b82 */ /* 0x000ea20000000a00 */
[----:B------:R-:W-:Y:S01]  /*4290*/  @!P4 R2UR UR8, R2 ;  /* 0x000000000208c2ca */ /* 0x000fe200000e0000 */
[----:B------:R-:W-:Y:S01]  /*42a0*/  VOTEU.ALL UP2, P4 ;  /* 0x0000000000ff7886 */ /* 0x000fe20002040000 */
[----:B------:R-:W-:Y:S01]  /*42b0*/  @!P4 R2UR UR9, R8 ;  /* 0x000000000809c2ca */ /* 0x000fe200000e0000 */
[----:B------:R-:W-:Y:S01]  /*42c0*/  VOTEU.ALL UP1, P4 ;  /* 0x0000000000ff7886 */ /* 0x000fe20002020000 */
[----:B-1----:R-:W-:Y:S03]  /*42d0*/  @!P4 IMAD.MOV.U32 R0, RZ, RZ, 0x2000 ;  /* 0x00002000ff00c424 */ /* 0x002fe600078e00ff */
[----:B------:R-:W1:Y:S01]  /*42e0*/  @!P1 LDC R2, c[0x0][0xb0c] ;  /* 0x0002c300ff029b82 */ /* 0x000e620000000800 */
[----:B------:R-:W-:Y:S01]  /*42f0*/  UMOV UR20, 0x0 ;  /* 0x0000000000147882 */ /* 0x000fe20000000000 */
[----:B------:R-:W-:Y:S01]  /*4300*/  UMOV UR21, 0x10000000 ;  /* 0x1000000000157882 */ /* 0x000fe20000000000 */
[----:B------:R-:W-:Y:S01]  /*4310*/  UMOV UR12, UR36 ;  /* 0x00000024000c7c82 */ /* 0x000fe20008000000 */
[----:B------:R-:W-:Y:S01]  /*4320*/  UIADD3 UR14, UPT, UPT, UR13, 0x1, URZ ;  /* 0x000000010d0e7890 */ /* 0x000fe2000fffe0ff */
[----:B------:R-:W-:Y:S01]  /*4330*/  @P3 SHF.R.U32.HI R26, RZ, 0x10, R21 ;  /* 0x00000010ff1a3819 */ /* 0x000fe20000011615 */
[----:B------:R-:W-:Y:S02]  /*4340*/  VIADD R28, R28, 0x1 ;  /* 0x000000011c1c7836 */ /* 0x000fe40000000000 */
[----:B------:R-:W-:Y:S01]  /*4350*/  IMAD.U32 R9, RZ, RZ, UR8 ;  /* 0x00000008ff097e24 */ /* 0x000fe2000f8e00ff */
[----:B------:R-:W-:Y:S01]  /*4360*/  @!UP2 ULEA UR8, UR13, UR7, 0xd ;  /* 0x000000070d08a291 */ /* 0x000fe2000f8e68ff */
[----:B------:R-:W-:Y:S01]  /*4370*/  IMAD.U32 R8, RZ, RZ, UR9 ;  /* 0x00000009ff087e24 */ /* 0x000fe2000f8e00ff */
[----:B------:R-:W-:Y:S02]  /*4380*/  UIADD3 UR9, UPT, UPT, UR15, 0x70, URZ ;  /* 0x000000700f097890 */ /* 0x000fe4000fffe0ff */
[----:B------:R-:W-:Y:S01]  /*4390*/  @!P4 R2UR UR19, R9 ;  /* 0x000000000913c2ca */ /* 0x000fe200000e0000 */
[----:B------:R-:W-:Y:S01]  /*43a0*/  @!UP2 UIADD3 UR8, UPT, UPT, UR8, 0x200, URZ ;  /* 0x000002000808a890 */ /* 0x000fe2000fffe0ff */
[----:B------:R-:W-:Y:S01]  /*43b0*/  @!P4 R2UR UR18, R8 ;  /* 0x000000000812c2ca */ /* 0x000fe200000e0000 */
[----:B------:R-:W-:Y:S01]  /*43c0*/  UISETP.NE.AND UP5, UPT, UR14, 0x3, UPT ;  /* 0x000000030e00788c */ /* 0x000fe2000bfa5270 */
[----:B------:R-:W3:Y:S01]  /*43d0*/  LDC.64 R8, c[0x0][0xb10] ;  /* 0x0002c400ff087b82 */ /* 0x000ee20000000a00 */
[----:B------:R-:W-:Y:S02]  /*43e0*/  UPRMT UR16, UR37, 0x654, UR9 ;  /* 0x0000065425107896 */ /* 0x000fe40008000009 */
[----:B------:R-:W-:Y:S02]  /*43f0*/  USEL UR17, URZ, 0x1, UP5 ;  /* 0x00000001ff117887 */ /* 0x000fe4000a800000 */
[----:B------:R-:W-:Y:S04]  /*4400*/  USEL UR14, UR14, URZ, UP5 ;  /* 0x000000ff0e0e7287 */ /* 0x000fe8000a800000 */
[----:B------:R-:W-:Y:S01]  /*4410*/  ULEA UR13, UR14, UR7, 0x3 ;  /* 0x000000070e0d7291 */ /* 0x000fe2000f8e18ff */
[----:B------:R-:W-:Y:S01]  /*4420*/  LOP3.LUT R29, R29, UR17, RZ, 0x3c, !PT ;  /* 0x000000111d1d7c12 */ /* 0x000fe2000f8e3cff */
[----:B------:R1:W-:Y:S01]  /*4430*/  @!UP1 UTMALDG.3D [UR8], [UR18], desc[UR20] ;  /* 0x00001408120095b4 */ /* 0x0003e20008011000 */
[----:B------:R5:W-:Y:S02]  /*4440*/  @!P4 SYNCS.ARRIVE.TRANS64.RED.A0TR RZ, [UR15+0x70], R0 ;  /* 0x00007000ffffc9a7 */ /* 0x000be4000830040f */
[----:B------:R-:W-:Y:S01]  /*4450*/  SHF.L.U32 R14, R29, 0x1f, RZ ;  /* 0x0000001f1d0e7819 */ /* 0x000fe200000006ff */
[C---:B---3--:R-:W-:Y:S01]  /*4460*/  @!P1 IMAD.HI.U32 R8, R11.reuse, R8, RZ ;  /* 0x000000080b089227 */ /* 0x048fe200078e00ff */
[----:B--2---:R-:W-:Y:S02]  /*4470*/  @!P1 ISETP.NE.AND P0, PT, R12, 0x1, PT ;  /* 0x000000010c00980c */ /* 0x004fe40003f05270 */
[----:B-1----:R-:W-:Y:S01]  /*4480*/  @!P1 ISETP.NE.AND P2, PT, R2, 0x1, PT ;  /* 0x000000010200980c */ /* 0x002fe20003f45270 */
[----:B------:R-:W-:Y:S01]  /*4490*/  SYNCS.ARRIVE.TRANS64.RED.A1T0 RZ, [UR16], RZ ;  /* 0x000000ffffff79a7 */ /* 0x000fe20008100410 */
[C---:B------:R-:W-:Y:S01]  /*44a0*/  @!P1 IMAD.HI.U32 R13, R10.reuse, R13, RZ ;  /* 0x0000000d0a0d9227 */ /* 0x040fe200078e00ff */
[----:B------:R-:W-:Y:S04]  /*44b0*/  @!P1 SHF.R.U32.HI R8, RZ, R9, R8 ;  /* 0x00000009ff089219 */ /* 0x000fe80000011608 */
[----:B------:R-:W-:Y:S01]  /*44c0*/  @!P1 SEL R8, R11, R8, !P2 ;  /* 0x000000080b089207 */ /* 0x000fe20005000000 */
[----:B------:R-:W1:Y:S01]  /*44d0*/  SYNCS.PHASECHK.TRANS64.TRYWAIT P5, [UR13+0x88], R14 ;  /* 0x0000880eff0075a7 */ /* 0x000e6200080a110d */
[----:B-----5:R-:W2:Y:S02]  /*44e0*/  @!P1 LDC R0, c[0x0][0xb20] ;  /* 0x0002c800ff009b82 */ /* 0x020ea40000000800 */
[----:B--2---:R-:W-:Y:S04]  /*44f0*/  @!P1 SHF.R.U32.HI R0, RZ, R0, R13 ;  /* 0x00000000ff009219 */ /* 0x004fe8000001160d */
[----:B------:R-:W-:Y:S05]  /*4500*/  @!P1 SEL R9, R10, R0, !P0 ;  /* 0x000000000a099207 */ /* 0x000fea0004000000 */
[----:B------:R-:W-:Y:S02]  /*4510*/  @!P1 IMAD.IADD R0, R9, 0x1, -R8 ;  /* 0x0000000109009824 */ /* 0x000fe400078e0a08 */
[----:B------:R-:W-:Y:S02]  /*4520*/  @!P1 IMAD.IADD R8, R8, 0x1, -R9 ;  /* 0x0000000108089824 */ /* 0x000fe400078e0a09 */
[----:B------:R-:W-:Y:S02]  /*4530*/  @!P1 IMAD R11, R0, R2, R11 ;  /* 0x00000002000b9224 */ /* 0x000fe400078e020b */
[----:B------:R-:W-:Y:S01]  /*4540*/  @!P1 IMAD R10, R8, R12, R10 ;  /* 0x0000000c080a9224 */ /* 0x000fe200078e020a */
[----:B-1----:R-:W-:Y:S06]  /*4550*/  @!P5 BRA `(.L_x_78) ;  /* 0x000000380038d947 */ /* 0x002fec0003800000 */
.L_x_156:
[----:B------:R-:W-:Y:S01]  /*4560*/  @!P4 IADD3 R2, P0, PT, R30, 0x580, RZ ;  /* 0x000005801e02c810 */ /* 0x000fe20007f1e0ff */
[----:B------:R-:W-:Y:S01]  /*4570*/  UMOV UR18, 0x0 ;  /* 0x0000000000127882 */ /* 0x000fe20000000000 */
[----:B------:R-:W-:Y:S01]  /*4580*/  UMOV UR19, 0x10000000 ;  /* 0x1000000000137882 */ /* 0x000fe20000000000 */
[----:B------:R-:W-:Y:S01]  /*4590*/  VOTEU.ALL UP1, P4 ;  /* 0x0000000000ff7886 */ /* 0x000fe20002020000 */
[----:B------:R-:W-:Y:S01]  /*45a0*/  @!P4 R2UR UR9, R2 ;  /* 0x000000000209c2ca */ /* 0x000fe200000e0000 */
[----:B-1----:R-:W-:Y:S01]  /*45b0*/  @!P4 IMAD.X R0, RZ, RZ, R31, P0 ;  /* 0x000000ffff00c224 */ /* 0x002fe200000e061f */
[----:B------:R-:W-:Y:S01]  /*45c0*/  UMOV UR12, UR36 ;  /* 0x00000024000c7c82 */ /* 0x000fe20008000000 */
[----:B------:R-:W-:Y:S01]  /*45d0*/  @P3 R2UR UR36, R26 ;  /* 0x000000001a2432ca */ /* 0x000fe200000e0000 */
[----:B------:R-:W-:Y:S01]  /*45e0*/  @!UP1 ULEA UR15, UR14, UR7, 0xd ;  /* 0x000000070e0f9291 */ /* 0x000fe2000f8e68ff */
[----:B------:R-:W-:Y:S01]  /*45f0*/  ISETP.NE.AND P0, PT, R28, 0x2, PT ;  /* 0x000000021c00780c */ /* 0x000fe20003f05270 */
[----:B------:R-:W-:Y:S01]  /*4600*/  @!UP1 UIADD3 UR10, UPT, UPT, UR10, 0x20, URZ ;  /* 0x000000200a0a9890 */ /* 0x000fe2000fffe0ff */
[----:B------:R-:W-:Y:S01]  /*4610*/  @!P4 R2UR UR8, R0 ;  /* 0x000000000008c2ca */ /* 0x000fe200000e0000 */
[----:B------:R-:W-:Y:S01]  /*4620*/  IMAD.IADD R14, R10, 0x1, R86 ;  /* 0x000000010a0e7824 */ /* 0x000fe200078e0256 */
[----:B------:R-:W-:Y:S01]  /*4630*/  SEL R0, RZ, 0x1, P0 ;  /* 0x00000001ff007807 */ /* 0x000fe20000000000 */
[----:B------:R-:W-:Y:S01]  /*4640*/  IMAD.IADD R15, R11, 0x1, R87 ;  /* 0x000000010b0f7824 */ /* 0x000fe200078e0257 */
[----:B------:R-:W-:Y:S02]  /*4650*/  SEL R28, R28, RZ, P0 ;  /* 0x000000ff1c1c7207 */ /* 0x000fe40000000000 */
[----:B------:R-:W-:Y:S01]  /*4660*/  IMAD.U32 R8, RZ, RZ, UR9 ;  /* 0x00000009ff087e24 */ /* 0x000fe2000f8e00ff */
[----:B------:R-:W-:Y:S01]  /*4670*/  UIADD3 UR9, UPT, UPT, UR13, 0x70, URZ ;  /* 0x000000700d097890 */ /* 0x000fe2000fffe0ff */
[----:B------:R-:W-:Y:S03]  /*4680*/  LOP3.LUT R27, R27, R0, RZ, 0x3c, !PT ;  /* 0x000000001b1b7212 */ /* 0x000fe600078e3cff */
[----:B------:R-:W-:Y:S02]  /*4690*/  @!P4 R2UR UR16, R8 ;  /* 0x000000000810c2ca */ /* 0x000fe400000e0000 */
[----:B------:R-:W-:Y:S01]  /*46a0*/  IMAD.U32 R9, RZ, RZ, UR8 ;  /* 0x00000008ff097e24 */ /* 0x000fe2000f8e00ff */
[----:B------:R-:W-:Y:S01]  /*46b0*/  @!UP1 UIADD3 UR8, UPT, UPT, UR15, 0x200, URZ ;  /* 0x000002000f089890 */ /* 0x000fe2000fffe0ff */
[----:B------:R-:W-:Y:S01]  /*46c0*/  VOTEU.ALL UP1, P4 ;  /* 0x0000000000ff7886 */ /* 0x000fe20002020000 */
[----:B------:R-:W-:Y:S02]  /*46d0*/  UPRMT UR15, UR37, 0x654, UR9 ;  /* 0x00000654250f7896 */ /* 0x000fe40008000009 */
[----:B------:R-:W-:Y:S11]  /*46e0*/  @!P4 R2UR UR17, R9 ;  /* 0x000000000911c2ca */ /* 0x000ff600000e0000 */
[----:B------:R-:W-:Y:S02]  /*46f0*/  @!UPT UIADD3 URZ, UPT, UPT, URZ, URZ, URZ ;  /* 0x000000fffffff290 */ /* 0x000fe4000fffe0ff */
[----:B------:R2:W-:Y:S01]  /*4700*/  @!UP1 UTMALDG.3D [UR8], [UR16], desc[UR18] ;  /* 0x00001208100095b4 */ /* 0x0005e20008011000 */
[----:B------:R2:W-:Y:S01]  /*4710*/  @!P4 SYNCS.ARRIVE.TRANS64.RED.A0TR RZ, [UR13+0x70], R25 ;  /* 0x00007019ffffc9a7 */ /* 0x0005e2000830040d */
[----:B------:R-:W-:Y:S04]  /*4720*/  UIADD3 UR13, UPT, UPT, UR14, 0x1, URZ ;  /* 0x000000010e0d7890 */ /* 0x000fe8000fffe0ff */
[----:B------:R-:W-:Y:S04]  /*4730*/  UISETP.NE.AND UP1, UPT, UR13, 0x3, UPT ;  /* 0x000000030d00788c */ /* 0x000fe8000bf25270 */
[----:B------:R-:W-:Y:S02]  /*4740*/  USEL UR14, URZ, 0x1, UP1 ;  /* 0x00000001ff0e7887 */ /* 0x000fe40008800000 */
[----:B------:R-:W-:Y:S02]  /*4750*/  USEL UR13, UR13, URZ, UP1 ;  /* 0x000000ff0d0d7287 */ /* 0x000fe40008800000 */
[----:B------:R-:W-:Y:S02]  /*4760*/  UPLOP3.LUT UP1, UPT, UPT, UPT, UPT, 0x80, 0x8 ;  /* 0x000000000008789c */ /* 0x000fe40003f2f070 */
[----:B------:R-:W-:Y:S01]  /*4770*/  LOP3.LUT R29, R29, UR14, RZ, 0x3c, !PT ;  /* 0x0000000e1d1d7c12 */ /* 0x000fe2000f8e3cff */
[----:B------:R-:W-:Y:S01]  /*4780*/  SYNCS.ARRIVE.TRANS64.RED.A1T0 RZ, [UR15], RZ ;  /* 0x000000ffffff79a7 */ /* 0x000fe2000810040f */
[----:B------:R-:W-:Y:S07]  /*4790*/  @P3 BRA `(.L_x_79) ;  /* 0xfffffff4001c3947 */ /* 0x000fee000383ffff */
[----:B------:R-:W-:Y:S01]  /*47a0*/  UIADD3 UR7, UPT, UPT, UR7, 0x88, URZ ;  /* 0x0000008807077890 */ /* 0x000fe2000fffe0ff */
[----:B------:R-:W-:-:S03]  /*47b0*/  SHF.L.U32 R2, R29, 0x1f, RZ ;  /* 0x0000001f1d027819 */ /* 0x000fc600000006ff */
[----:B------:R-:W-:-:S09]  /*47c0*/  ULEA UR4, UR13, UR7, 0x3 ;  /* 0x000000070d047291 */ /* 0x000fd2000f8e18ff */
[----:B------:R-:W1:Y:S02]  /*47d0*/  SYNCS.PHASECHK.TRANS64.TRYWAIT P0, [UR4], R2 ;  /* 0x00000002ff0075a7 */ /* 0x000e640008001104 */
[----:B-1----:R-:W-:Y:S05]  /*47e0*/  @!P0 BRA `(.L_x_80) ;  /* 0x0000003400ac8947 */ /* 0x002fea0003800000 */
.L_x_158:
        /* <DEDUP_REMOVED lines=9> */
.L_x_160:
[----:B------:R-:W-:-:S04]  /*4880*/  UIADD3 UR5, UPT, UPT, UR5, 0x1, URZ ;  /* 0x0000000105057890 */ /* 0x000fc8000fffe0ff */
[----:B------:R-:W-:-:S04]  /*4890*/  UISETP.NE.AND UP0, UPT, UR5, 0x3, UPT ;  /* 0x000000030500788c */ /* 0x000fc8000bf05270 */
[----:B------:R-:W-:Y:S02]  /*48a0*/  USEL UR4, URZ, 0x1, UP0 ;  /* 0x00000001ff047887 */ /* 0x000fe40008000000 */
[----:B------:R-:W-:-:S04]  /*48b0*/  USEL UR5, UR5, URZ, UP0 ;  /* 0x000000ff05057287 */ /* 0x000fc80008000000 */
[----:B------:R-:W-:Y:S01]  /*48c0*/  ULEA UR5, UR5, UR7, 0x3 ;  /* 0x0000000705057291 */ /* 0x000fe2000f8e18ff */
[----:B-1----:R-:W-:-:S04]  /*48d0*/  LOP3.LUT R2, R29, UR4, RZ, 0x3c, !PT ;  /* 0x000000041d027c12 */ /* 0x002fc8000f8e3cff */
[----:B------:R-:W-:Y:S01]  /*48e0*/  SHF.L.U32 R2, R2, 0x1f, RZ ;  /* 0x0000001f02027819 */ /* 0x000fe200000006ff */
[----:B------:R-:W-:-:S07]  /*48f0*/  IMAD.U32 R0, RZ, RZ, UR5 ;  /* 0x00000005ff007e24 */ /* 0x000fce000f8e00ff */
.L_x_82:
[----:B-1----:R1:W3:Y:S02]  /*4900*/  SYNCS.PHASECHK.TRANS64.TRYWAIT P0, [R0+URZ], R2 ;  /* 0x00000002000075a7 */ /* 0x0022e400080011ff */
[----:B---3--:R-:W-:Y:S05]  /*4910*/  @!P0 NANOSLEEP.SYNCS 0x989680 ;  /* 0x009896800000895d */ /* 0x008fea0003900000 */
[----:B------:R-:W3:Y:S02]  /*4920*/  @!P0 SYNCS.PHASECHK.TRANS64 P0, [R0+URZ], R2 ;  /* 0x00000002000085a7 */ /* 0x000ee400080010ff */
[----:B--23--:R-:W-:Y:S05]  /*4930*/  @P0 EXIT ;  /* 0x000000000000094d */ /* 0x00cfea0003800000 */
[----:B------:R-:W-:Y:S05]  /*4940*/  BRA `(.L_x_82) ;  /* 0xfffffffc00ec7947 */ /* 0x000fea000383ffff */
.L_x_70:
[----:B------:R-:W-:-:S06]  /*4950*/  UISETP.GE.AND UP1, UPT, UR8, 0x4, UPT ;  /* 0x000000040800788c */ /* 0x000fcc000bf26270 */
[----:B------:R-:W-:-:S13]  /*4960*/  PLOP3.LUT P0, PT, PT, PT, UP1, 0x80, 0x8 ;  /* 0x000000000008781c */ /* 0x000fda0003f0f018 */
[----:B------:R-:W-:Y:S05]  /*4970*/  @!P0 EXIT ;  /* 0x000000000000894d */ /* 0x000fea0003800000 */
[----:B------:R-:W-:Y:S01]  /*4980*/  BAR.SYNC.DEFER_BLOCKING 0x6, 0xa0 ;  /* 0x0182800000007b1d */ /* 0x000fe20000010000 */
[C---:B------:R-:W-:Y:S01]  /*4990*/  IMAD.SHL.U32 R2, R93.reuse, 0x20, RZ ;  /* 0x000000205d027824 */ /* 0x040fe200078e00ff */
[C---:B------:R-:W-:Y:S01]  /*49a0*/  LOP3.LUT R94, R93.reuse, 0x2, RZ, 0xc0, !PT ;  /* 0x000000025d5e7812 */ /* 0x040fe200078ec0ff */
[C---:B------:R-:W-:Y:S01]  /*49b0*/  IMAD.SHL.U32 R99, R93.reuse, 0x4, RZ ;  /* 0x000000045d637824 */ /* 0x040fe200078e00ff */
[C---:B------:R-:W-:Y:S01]  /*49c0*/  LOP3.LUT R100, R93.reuse, 0x60, RZ, 0xc0, !PT ;  /* 0x000000605d647812 */ /* 0x040fe200078ec0ff */
[C---:B------:R-:W-:Y:S01]  /*49d0*/  IMAD.U32 R46, R93.reuse, 0x10000, RZ ;  /* 0x000100005d2e7824 */ /* 0x040fe200078e00ff */
[----:B------:R-:W-:Y:S02]  /*49e0*/  UMOV UR48, 0x400 ;  /* 0x0000040000307882 */ /* 0x000fe40000000000 */
[----:B------:R-:W1:Y:S01]  /*49f0*/  LDC R91, c[0x0][0x370] ;  /* 0x0000dc00ff5b7b82 */ /* 0x000e620000000800 */
[----:B------:R-:W-:Y:S01]  /*4a00*/  ULEA UR48, UR37, UR48, 0x18 ;  /* 0x0000003025307291 */ /* 0x000fe2000f8ec0ff */
[----:B------:R-:W-:Y:S01]  /*4a10*/  LOP3.LUT R3, R2, 0xc0, RZ, 0xc0, !PT ;  /* 0x000000c002037812 */ /* 0x000fe200078ec0ff */
[----:B------:R-:W-:Y:S01]  /*4a20*/  IMAD.MOV.U32 R45, RZ, RZ, RZ ;  /* 0x000000ffff2d7224 */ /* 0x000fe200078e00ff */
[----:B------:R-:W-:Y:S01]  /*4a30*/  LOP3.LUT R93, R93, 0x4, RZ, 0xc0, !PT ;  /* 0x000000045d5d7812 */ /* 0x000fe200078ec0ff */
[----:B------:R-:W-:Y:S01]  /*4a40*/  UIADD3 UR52, UPT, UPT, UR48, 0x200, URZ ;  /* 0x0000020030347890 */ /* 0x000fe2000fffe0ff */
[----:B------:R-:W-:-:S02]  /*4a50*/  LOP3.LUT R99, R3, 0x18, R99, 0xf8, !PT ;  /* 0x0000001803637812 */ /* 0x000fc400078ef863 */
[----:B------:R-:W-:Y:S01]  /*4a60*/  CS2R R96, SRZ ;  /* 0x0000000000607805 */ /* 0x000fe2000001ff00 */
[----:B------:R-:W2:Y:S01]  /*4a70*/  LDC R42, c[0x0][0xb0c] ;  /* 0x0002c300ff2a7b82 */ /* 0x000ea20000000800 */
[----:B------:R-:W-:Y:S01]  /*4a80*/  LOP3.LUT R46, R46, 0x600000, RZ, 0xc0, !PT ;  /* 0x006000002e2e7812 */ /* 0x000fe200078ec0ff */
[----:B------:R-:W-:Y:S01]  /*4a90*/  IMAD.MOV.U32 R103, RZ, RZ, RZ ;  /* 0x000000ffff677224 */ /* 0x000fe200078e00ff */
[----:B------:R-:W-:Y:S01]  /*4aa0*/  IADD3 R98, PT, PT, -R93, 0x2, RZ ;  /* 0x000000025d627810 */ /* 0x000fe20007ffe1ff */
[----:B------:R-:W-:Y:S01]  /*4ab0*/  IMAD.MOV R94, RZ, RZ, -R94 ;  /* 0x000000ffff5e7224 */ /* 0x000fe200078e0a5e */
[----:B------:R-:W-:Y:S01]  /*4ac0*/  LOP3.LUT R99, R99, 0xf20, R2, 0xf8, !PT ;  /* 0x00000f2063637812 */ /* 0x000fe200078ef802 */
[----:B------:R-:W-:Y:S01]  /*4ad0*/  IMAD.MOV R93, RZ, RZ, -R93 ;  /* 0x000000ffff5d7224 */ /* 0x000fe200078e0a5d */
[----:B------:R-:W4:Y:S01]  /*4ae0*/  LDCU.64 UR54, c[0x0][0x348] ;  /* 0x00006900ff3677ac */ /* 0x000f220008000a00 */
[----:B------:R-:W1:Y:S01]  /*4af0*/  LDC R89, c[0x0][0xb20] ;  /* 0x0002c800ff597b82 */ /* 0x000e620000000800 */
[----:B------:R-:W3:Y:S01]  /*4b00*/  LDS R0, [UR48+0x160] ;  /* 0x00016030ff007984 */ /* 0x000ee20008000800 */
[----:B------:R-:W-:Y:S01]  /*4b10*/  IMAD.SHL.U32 R98, R98, 0x10, RZ ;  /* 0x0000001062627824 */ /* 0x000fe200078e00ff */
[----:B------:R-:W-:Y:S01]  /*4b20*/  LEA R99, R99, UR52, 0x1 ;  /* 0x0000003463637c11 */ /* 0x000fe2000f8e08ff */
[----:B------:R-:W-:Y:S01]  /*4b30*/  UMOV UR51, 0x1 ;  /* 0x0000000100337882 */ /* 0x000fe20000000000 */
[----:B------:R-:W-:Y:S01]  /*4b40*/  UMOV UR56, URZ ;  /* 0x000000ff00387c82 */ /* 0x000fe20008000000 */
[----:B------:R-:W1:Y:S02]  /*4b50*/  LDCU.64 UR38, c[0x0][0x888] ;  /* 0x00011100ff2677ac */ /* 0x000e640008000a00 */
[----:B------:R-:W1:Y:S01]  /*4b60*/  LDC R41, c[0x0][0xb30] ;  /* 0x0002cc00ff297b82 */ /* 0x000e620000000800 */
[----:B------:R-:W1:Y:S01]  /*4b70*/  LDCU.64 UR44, c[0x0][0x890] ;  /* 0x00011200ff2c77ac */ /* 0x000e620008000a00 */
[----:B------:R-:W-:Y:S01]  /*4b80*/  UMOV UR50, URZ ;  /* 0x000000ff00327c82 */ /* 0x000fe20008000000 */
[----:B------:R-:W-:-:S05]  /*4b90*/  UMOV UR49, URZ ;  /* 0x000000ff00317c82 */ /* 0x000fca0008000000 */
[----:B------:R-:W1:Y:S08]  /*4ba0*/  LDC.64 R84, c[0x0][0xb10] ;  /* 0x0002c400ff547b82 */ /* 0x000e700000000a00 */
[----:B------:R-:W1:Y:S08]  /*4bb0*/  LDC.64 R38, c[0x0][0xb18] ;  /* 0x0002c600ff267b82 */ /* 0x000e700000000a00 */
[----:B------:R-:W1:Y:S08]  /*4bc0*/  LDC.64 R36, c[0x0][0xb28] ;  /* 0x0002ca00ff247b82 */ /* 0x000e700000000a00 */
[----:B------:R-:W1:Y:S01]  /*4bd0*/  LDC.64 R82, c[0x0][0x8b0] ;  /* 0x00022c00ff527b82 */ /* 0x000e620000000a00 */
[----:B---3--:R-:W-:-:S07]  /*4be0*/  IMAD.IADD R46, R0, 0x1, R46 ;  /* 0x00000001002e7824 */ /* 0x008fce00078e022e */
[----:B------:R-:W3:Y:S08]  /*4bf0*/  LDC.64 R80, c[0x0][0x8a8] ;  /* 0x00022a00ff507b82 */ /* 0x000ef00000000a00 */
[----:B--2-4-:R-:W1:Y:S02]  /*4c00*/  LDC R90, c[0x0][0x374] ;  /* 0x0000dd00ff5a7b82 */ /* 0x014e640000000800 */
.L_x_113:
[C---:B------:R-:W-:Y:S02]  /*4c10*/  LEA R0, R103.reuse, UR48, 0x3 ;  /* 0x0000003067007c11 */ /* 0x040fe4000f8e18ff */
[----:B------:R-:W-:Y:S02]  /*4c20*/  SHF.L.U32 R2, R96, 0x1f, RZ ;  /* 0x0000001f60027819 */ /* 0x000fe400000006ff */
[----:B------:R-:W-:Y:S02]  /*4c30*/  LEA R16, R103, UR48, 0x4 ;  /* 0x0000003067107c11 */ /* 0x000fe4000f8e20ff */
[----:B------:R-:W2:Y:S02]  /*4c40*/  SYNCS.PHASECHK.TRANS64.TRYWAIT P0, [R0+URZ+0xb0], R2 ;  /* 0x0000b002000075a7 */ /* 0x000ea400080011ff */
[----:B--2---:R-:W-:Y:S05]  /*4c50*/  @!P0 BRA `(.L_x_83) ;  /* 0x0000003000c08947 */ /* 0x004fea0003800000 */
.L_x_161:
[----:B------:R-:W4:Y:S01]  /*4c60*/  LDC.64 R10, c[0x0][0xb10] ;  /* 0x0002c400ff0a7b82 */ /* 0x000f220000000a00 */
[----:B------:R-:W3:Y:S01]  /*4c70*/  LDS.128 R16, [R16+0x140] ;  /* 0x0001400010107984 */ /* 0x000ee20000000c00 */
[----:B-1----:R-:W-:Y:S01]  /*4c80*/  ISETP.NE.AND P1, PT, R41, 0x1, PT ;  /* 0x000000012900780c */ /* 0x002fe20003f25270 */
[----:B--2---:R-:W-:Y:S01]  /*4c90*/  VIADD R0, R0, 0xc0 ;  /* 0x000000c000007836 */ /* 0x004fe20000000000 */
[----:B------:R-:W-:Y:S04]  /*4ca0*/  ISETP.GE.AND P0, PT, R40, 0x1, PT ;  /* 0x000000012800780c */ /* 0x000fe80003f06270 */
[----:B------:R-:W1:Y:S01]  /*4cb0*/  LDC.64 R8, c[0x0][0xb18] ;  /* 0x0002c600ff087b82 */ /* 0x000e620000000a00 */
[----:B------:R-:W-:Y:S01]  /*4cc0*/  PRMT R0, RZ, 0x654, R0 ;  /* 0x00000654ff007816 */ /* 0x000fe20000000000 */
[----:B------:R-:W-:Y:S01]  /*4cd0*/  @!PT LDS RZ, [RZ] ;  /* 0x00000000fffff984 */ /* 0x000fe20000000800 */
[----:B------:R-:W-:Y:S01]  /*4ce0*/  @!PT LDS RZ, [RZ] ;  /* 0x00000000fffff984 */ /* 0x000fe20000000800 */
[----:B------:R-:W-:Y:S01]  /*4cf0*/  @!PT LDS RZ, [RZ] ;  /* 0x00000000fffff984 */ /* 0x000fe20000000800 */
[----:B------:R-:W-:Y:S01]  /*4d00*/  @!PT LDS RZ, [RZ] ;  /* 0x00000000fffff984 */ /* 0x000fe20000000800 */
[----:B------:R2:W-:Y:S06]  /*4d10*/  MEMBAR.ALL.CTA ;  /* 0x0000000000007992 */ /* 0x0005ec0000008000 */
[----:B--2---:R-:W2:Y:S01]  /*4d20*/  FENCE.VIEW.ASYNC.S ;  /* 0x00000000000073c6 */ /* 0x004ea20000000000 */
[----:B------:R-:W1:Y:S08]  /*4d30*/  @!P1 LDC R12, c[0x0][0xb20] ;  /* 0x0002c800ff0c9b82 */ /* 0x000e700000000800 */
[----:B------:R-:W1:Y:S01]  /*4d40*/  @!P1 LDC R7, c[0x0][0xb0c] ;  /* 0x0002c300ff079b82 */ /* 0x000e620000000800 */
[----:B--2---:R2:W-:Y:S01]  /*4d50*/  SYNCS.ARRIVE.TRANS64.RED.A1T0 RZ, [R0+URZ], RZ ;  /* 0x000000ff00ff79a7 */ /* 0x0045e200081004ff */
[----:B---3--:R-:W-:Y:S04]  /*4d60*/  LOP3.LUT P4, RZ, R18, 0x1, RZ, 0xc0, !PT ;  /* 0x0000000112ff7812 */ /* 0x008fe8000788c0ff */
[----:B------:R-:W-:Y:S09]  /*4d70*/  P2R R101, PR, RZ, 0x10 ;  /* 0x00000010ff657803 */ /* 0x000ff20000000000 */
[----:B------:R-:W-:Y:S02]  /*4d80*/  @P4 MOV R44, R16 ;  /* 0x00000010002c4202 */ /* 0x000fe40000000f00 */
[----:B------:R-:W-:Y:S01]  /*4d90*/  @P4 LOP3.LUT R43, R17, 0xffff, RZ, 0xc0, !PT ;  /* 0x0000ffff112b4812 */ /* 0x000fe200078ec0ff */
[----:B--2-4-:R-:W-:Y:S06]  /*4da0*/  @!P0 BRA `(.L_x_84) ;  /* 0x0000000000a48947 */ /* 0x014fec0003800000 */
[----:B------:R-:W-:Y:S01]  /*4db0*/  IMAD.HI.U32 R0, R90, R39, RZ ;  /* 0x000000275a007227 */ /* 0x000fe200078e00ff */
[----:B------:R-:W-:Y:S02]  /*4dc0*/  ISETP.NE.AND P0, PT, R38, 0x1, PT ;  /* 0x000000012600780c */ /* 0x000fe40003f05270 */
[----:B------:R-:W-:Y:S01]  /*4dd0*/  ISETP.NE.AND P2, PT, R40, 0x1, PT ;  /* 0x000000012800780c */ /* 0x000fe20003f45270 */
[----:B------:R-:W-:Y:S01]  /*4de0*/  IMAD.HI.U32 R4, R91, R84, RZ ;  /* 0x000000545b047227 */ /* 0x000fe200078e00ff */
[----:B------:R-:W-:Y:S02]  /*4df0*/  SHF.R.U32.HI R0, RZ, R89, R0 ;  /* 0x00000059ff007219 */ /* 0x000fe40000011600 */
[----:B------:R-:W-:Y:S01]  /*4e00*/  ISETP.NE.AND P3, PT, R42, 0x1, PT ;  /* 0x000000012a00780c */ /* 0x000fe20003f65270 */
[----:B------:R-:W-:Y:S01]  /*4e10*/  IMAD.HI.U32 R6, R43, R39, RZ ;  /* 0x000000272b067227 */ /* 0x000fe200078e00ff */
[-C--:B------:R-:W-:Y:S02]  /*4e20*/  SHF.R.U32.HI R4, RZ, R85.reuse, R4 ;  /* 0x00000055ff047219 */ /* 0x080fe40000011604 */
[----:B------:R-:W-:Y:S01]  /*4e30*/  SEL R0, R90, R0, !P0 ;  /* 0x000000005a007207 */ /* 0x000fe20004000000 */
[----:B------:R-:W-:Y:S01]  /*4e40*/  IMAD.HI.U32 R5, R44, R84, RZ ;  /* 0x000000542c057227 */ /* 0x000fe200078e00ff */
[----:B------:R-:W-:Y:S03]  /*4e50*/  SEL R4, R91, R4, !P3 ;  /* 0x000000045b047207 */ /* 0x000fe60005800000 */
[-C--:B------:R-:W-:Y:S01]  /*4e60*/  IMAD.HI.U32 R3, R0, R36.reuse, RZ ;  /* 0x0000002400037227 */ /* 0x080fe200078e00ff */
[----:B------:R-:W-:Y:S03]  /*4e70*/  SHF.R.U32.HI R5, RZ, R85, R5 ;  /* 0x00000055ff057219 */ /* 0x000fe60000011605 */
[----:B------:R-:W-:Y:S01]  /*4e80*/  IMAD.HI.U32 R2, R4, R36, RZ ;  /* 0x0000002404027227 */ /* 0x000fe200078e00ff */
[----:B------:R-:W-:Y:S02]  /*4e90*/  @P2 SHF.R.U32.HI R0, RZ, R37, R3 ;  /* 0x00000025ff002219 */ /* 0x000fe40000011603 */
[----:B------:R-:W-:Y:S02]  /*4ea0*/  SHF.R.U32.HI R3, RZ, R89, R6 ;  /* 0x00000059ff037219 */ /* 0x000fe40000011606 */
[----:B------:R-:W-:Y:S01]  /*4eb0*/  @P2 SHF.R.U32.HI R4, RZ, R37, R2 ;  /* 0x00000025ff042219 */ /* 0x000fe20000011602 */
[----:B------:R-:W-:Y:S01]  /*4ec0*/  IMAD R0, R40, R0, RZ ;  /* 0x0000000028007224 */ /* 0x000fe200078e02ff */
[----:B------:R-:W-:Y:S02]  /*4ed0*/  SEL R3, R43, R3, !P0 ;  /* 0x000000032b037207 */ /* 0x000fe40004000000 */
[----:B------:R-:W-:Y:S01]  /*4ee0*/  SEL R2, R44, R5, !P3 ;  /* 0x000000052c027207 */ /* 0x000fe20005800000 */
[----:B------:R-:W-:Y:S01]  /*4ef0*/  IMAD R5, R40, R4, RZ ;  /* 0x0000000428057224 */ /* 0x000fe200078e02ff */
[C---:B------:R-:W-:Y:S01]  /*4f00*/  ISETP.GE.AND P0, PT, R3.reuse, R0, PT ;  /* 0x000000000300720c */ /* 0x040fe20003f06270 */
[C---:B------:R-:W-:Y:S03]  /*4f10*/  IMAD.HI.U32 R0, R3.reuse, R36, RZ ;  /* 0x0000002403007227 */ /* 0x040fe600078e00ff */
[C---:B------:R-:W-:Y:S02]  /*4f20*/  ISETP.GE.OR P0, PT, R2.reuse, R5, P0 ;  /* 0x000000050200720c */ /* 0x040fe40000706670 */
[----:B------:R-:W-:Y:S04]  /*4f30*/  SHF.R.U32.HI R0, RZ, R37, R0 ;  /* 0x00000025ff007219 */ /* 0x000fe80000011600 */
[C---:B------:R-:W-:Y:S05]  /*4f40*/  SEL R6, R3.reuse, R0, !P2 ;  /* 0x0000000003067207 */ /* 0x040fea0005000000 */
        /* <DEDUP_REMOVED lines=14> */
[----:B------:R-:W-:Y:S07]  /*5030*/  IMAD R43, R3, R38, R43 ;  /* 0x00000026032b7224 */ /* 0x000fee00078e022b */
.L_x_84:
[----:B-1----:R-:W-:Y:S01]  /*5040*/  @!P1 ISETP.NE.AND P0, PT, R8, 0x1, PT ;  /* 0x000000010800980c */ /* 0x002fe20003f05270 */
[----:B------:R-:W-:Y:S01]  /*5050*/  @!P1 IMAD.HI.U32 R0, R44, R10, RZ ;  /* 0x0000000a2c009227 */ /* 0x000fe200078e00ff */
[----:B------:R-:W-:Y:S01]  /*5060*/  @!P1 ISETP.NE.AND P2, PT, R7, 0x1, PT ;  /* 0x000000010700980c */ /* 0x000fe20003f45270 */
[----:B------:R-:W-:Y:S01]  /*5070*/  ULOP3.LUT UP0, URZ, UR52, 0x1b0, URZ, 0xc0, !UPT ;  /* 0x000001b034ff7892 */ /* 0x000fe2000f80c0ff */
[----:B------:R-:W-:Y:S01]  /*5080*/  R2UR UR42, R15 ;  /* 0x000000000f2a72ca */ /* 0x000fe200000e0000 */
[----:B------:R-:W-:Y:S01]  /*5090*/  @!P1 IMAD.HI.U32 R2, R43, R9, RZ ;  /* 0x000000092b029227 */ /* 0x000fe200078e00ff */
[----:B------:R-:W-:Y:S02]  /*50a0*/  @!P1 SHF.R.U32.HI R0, RZ, R11, R0 ;  /* 0x0000000bff009219 */ /* 0x000fe40000011600 */
[----:B------:R-:W-:Y:S01]  /*50b0*/  R2UR UR41, R14 ;  /* 0x000000000e2972ca */ /* 0x000fe200000e0000 */
[----:B------:R-:W-:Y:S01]  /*50c0*/  VIADD R103, R103, 0x1 ;  /* 0x0000000167677836 */ /* 0x000fe20000000000 */
[----:B------:R-:W-:Y:S02]  /*50d0*/  @!P1 SHF.R.U32.HI R2, RZ, R12, R2 ;  /* 0x0000000cff029219 */ /* 0x000fe40000011602 */
[----:B------:R-:W-:Y:S02]  /*50e0*/  @!P1 SEL R3, R44, R0, !P2 ;  /* 0x000000002c039207 */ /* 0x000fe40005000000 */
[----:B------:R-:W-:Y:S02]  /*50f0*/  @!P1 SEL R2, R43, R2, !P0 ;  /* 0x000000022b029207 */ /* 0x000fe40004000000 */
[----:B------:R-:W-:Y:S01]  /*5100*/  @P4 SHF.R.U32.HI R95, RZ, 0x10, R17 ;  /* 0x00000010ff5f4819 */ /* 0x000fe20000011611 */
[----:B------:R-:W-:Y:S02]  /*5110*/  USHF.L.U32 UR42, UR42, 0x7, URZ ;  /* 0x000000072a2a7899 */ /* 0x000fe400080006ff */
[----:B------:R-:W-:Y:S02]  /*5120*/  @!P1 IMAD.IADD R0, R2, 0x1, -R3 ;  /* 0x0000000102009824 */ /* 0x000fe400078e0a03 */
[----:B------:R-:W-:Y:S01]  /*5130*/  @!P1 IMAD.IADD R2, R3, 0x1, -R2 ;  /* 0x0000000103029824 */ /* 0x000fe200078e0a02 */
[----:B------:R-:W-:Y:S01]  /*5140*/  USHF.L.U32 UR41, UR41, 0x6, URZ ;  /* 0x0000000629297899 */ /* 0x000fe200080006ff */
[----:B------:R-:W-:Y:S02]  /*5150*/  @!P1 IMAD R44, R0, R7, R44 ;  /* 0x00000007002c9224 */ /* 0x000fe400078e022c */
[----:B------:R-:W-:Y:S01]  /*5160*/  @!P1 IMAD R43, R2, R8, R43 ;  /* 0x00000008022b9224 */ /* 0x000fe200078e022b */
[----:B------:R-:W-:Y:S08]  /*5170*/  BRA.U !UP0, `(.L_x_85) ;  /* 0x00000001087c7547 */ /* 0x000ff0000b800000 */
[----:B------:R-:W1:Y:S01]  /*5180*/  LDCU.64 UR8, c[0x4][0x80] ;  /* 0x01001000ff0877ac */ /* 0x000e620008000a00 */
[----:B------:R-:W-:Y:S01]  /*5190*/  MOV R2, 0x0 ;  /* 0x0000000000027802 */ /* 0x000fe20000000f00 */
[----:B------:R-:W-:Y:S02]  /*51a0*/  HFMA2 R12, -RZ, RZ, 0, 5.9604644775390625e-08 ;  /* 0x00000001ff0c7431 */ /* 0x000fe400000001ff */
[----:B------:R-:W-:Y:S01]  /*51b0*/  IMAD.MOV.U32 R8, RZ, RZ, 0x70 ;  /* 0x00000070ff087424 */ /* 0x000fe200078e00ff */
[----:B------:R2:W3:Y:S01]  /*51c0*/  LDC.64 R14, c[0x4][R2] ;  /* 0x01000000020e7b82 */ /* 0x0004e20000000a00 */
[----:B------:R-:W4:Y:S01]  /*51d0*/  LDCU.64 UR6, c[0x4][0x88] ;  /* 0x01001100ff0677ac */ /* 0x000f220008000a00 */
[----:B------:R-:W-:Y:S01]  /*51e0*/  IMAD.MOV.U32 R13, RZ, RZ, RZ ;  /* 0x000000ffff0d7224 */ /* 0x000fe200078e00ff */
[----:B------:R-:W2:Y:S01]  /*51f0*/  LDCU.64 UR4, c[0x4][0x8] ;  /* 0x01000100ff0477ac */ /* 0x000ea20008000a00 */
[----:B-1----:R-:W-:Y:S01]  /*5200*/  MOV R5, UR9 ;  /* 0x0000000900057c02 */ /* 0x002fe20008000f00 */
[----:B------:R-:W-:Y:S01]  /*5210*/  IMAD.U32 R4, RZ, RZ, UR8 ;  /* 0x00000008ff047e24 */ /* 0x000fe2000f8e00ff */
[----:B----4-:R-:W-:Y:S01]  /*5220*/  MOV R7, UR7 ;  /* 0x0000000700077c02 */ /* 0x010fe20008000f00 */
[----:B------:R-:W-:Y:S01]  /*5230*/  IMAD.U32 R6, RZ, RZ, UR6 ;  /* 0x00000006ff067e24 */ /* 0x000fe2000f8e00ff */
[----:B--2---:R-:W-:Y:S01]  /*5240*/  MOV R11, UR5 ;  /* 0x00000005000b7c02 */ /* 0x004fe20008000f00 */
[----:B------:R-:W-:Y:S02]  /*5250*/  IMAD.U32 R10, RZ, RZ, UR4 ;  /* 0x00000004ff0a7e24 */ /* 0x000fe4000f8e00ff */
[----:B------:R-:W-:Y:S07]  /*5260*/  LEPC R20, `(.L_x_86) ;  /* 0x000000001014794e */ /* 0x000fee0000000000 */
[----:B---3-5:R-:W-:Y:S05]  /*5270*/  CALL.ABS.NOINC R14 ;  /* 0x000000000e007343 */ /* 0x028fea0003c00000 */
.L_x_86:
[----:B------:R-:W1:Y:S01]  /*5280*/  LDCU.64 UR8, c[0x4][0x80] ;  /* 0x01001000ff0877ac */ /* 0x000e620008000a00 */
[----:B------:R-:W2:Y:S01]  /*5290*/  LDC.64 R2, c[0x4][R2] ;  /* 0x0100000002027b82 */ /* 0x000ea20000000a00 */
[----:B------:R-:W-:Y:S02]  /*52a0*/  HFMA2 R12, -RZ, RZ, 0, 5.9604644775390625e-08 ;  /* 0x00000001ff0c7431 */ /* 0x000fe400000001ff */
[----:B------:R-:W-:Y:S02]  /*52b0*/  IMAD.MOV.U32 R8, RZ, RZ, 0x70 ;  /* 0x00000070ff087424 */ /* 0x000fe400078e00ff */
[----:B------:R-:W-:Y:S01]  /*52c0*/  IMAD.MOV.U32 R13, RZ, RZ, RZ ;  /* 0x000000ffff0d7224 */ /* 0x000fe200078e00ff */
[----:B------:R-:W3:Y:S01]  /*52d0*/  LDCU.64 UR6, c[0x4][0x88] ;  /* 0x01001100ff0677ac */ /* 0x000ee20008000a00 */
[----:B------:R-:W4:Y:S01]  /*52e0*/  LDCU.64 UR4, c[0x4][0x8] ;  /* 0x01000100ff0477ac */ /* 0x000f220008000a00 */
[----:B-1----:R-:W-:Y:S02]  /*52f0*/  MOV R4, UR8 ;  /* 0x0000000800047c02 */ /* 0x002fe40008000f00 */
[----:B------:R-:W-:Y:S02]  /*5300*/  MOV R5, UR9 ;  /* 0x0000000900057c02 */ /* 0x000fe40008000f00 */
[----:B---3--:R-:W-:Y:S01]  /*5310*/  MOV R7, UR7 ;  /* 0x0000000700077c02 */ /* 0x008fe20008000f00 */
[----:B------:R-:W-:Y:S01]  /*5320*/  IMAD.U32 R6, RZ, RZ, UR6 ;  /* 0x00000006ff067e24 */ /* 0x000fe2000f8e00ff */
[----:B----4-:R-:W-:Y:S01]  /*5330*/  MOV R11, UR5 ;  /* 0x00000005000b7c02 */ /* 0x010fe20008000f00 */
[----:B------:R-:W-:Y:S02]  /*5340*/  IMAD.U32 R10, RZ, RZ, UR4 ;  /* 0x00000004ff0a7e24 */ /* 0x000fe4000f8e00ff */
[----:B------:R-:W-:Y:S07]  /*5350*/  LEPC R20, `(.L_x_85) ;  /* 0x000000001014794e */ /* 0x000fee0000000000 */
[----:B--2---:R-:W-:Y:S05]  /*5360*/  CALL.ABS.NOINC R2 ;  /* 0x0000000002007343 */ /* 0x004fea0003c00000 */
.L_x_85:
[----:B------:R-:W-:Y:S01]  /*5370*/  ISETP.NE.U32.AND P4, PT, R82, RZ, PT ;  /* 0x000000ff5200720c */ /* 0x000fe20003f85070 */
[----:B------:R-:W-:Y:S01]  /*5380*/  UISETP.NE.AND UP2, UPT, UR53, URZ, UPT ;  /* 0x000000ff3500728c */ /* 0x000fe2000bf45270 */
[----:B------:R-:W-:Y:S01]  /*5390*/  ISETP.NE.U32.AND P2, PT, RZ, UR38, PT ;  /* 0x00000026ff007c0c */ /* 0x000fe2000bf45070 */
[----:B------:R-:W-:Y:S01]  /*53a0*/  UISETP.NE.U32.AND UP1, UPT, UR44, URZ, UPT ;  /* 0x000000ff2c00728c */ /* 0x000fe2000bf25070 */
[----:B------:R-:W-:Y:S01]  /*53b0*/  ISETP.NE.AND.EX P4, PT, R83, RZ, PT, P4 ;  /* 0x000000ff5300720c */ /* 0x000fe20003f85340 */
[----:B------:R-:W-:Y:S01]  /*53c0*/  UPLOP3.LUT UP0, UPT, UPT, UPT, UPT, 0x40, 0x4 ;  /* 0x000000000004789c */ /* 0x000fe20003f0e870 */
[----:B------:R-:W-:Y:S01]  /*53d0*/  ISETP.NE.AND.EX P2, PT, RZ, UR39, PT, P2 ;  /* 0x00000027ff007c0c */ /* 0x000fe2000bf45320 */
[----:B------:R-:W-:Y:S01]  /*53e0*/  UISETP.NE.AND.EX UP1, UPT, UR45, URZ, UPT, UP1 ;  /* 0x000000ff2d00728c */ /* 0x000fe2000bf25310 */
[----:B------:R-:W-:Y:S04]  /*53f0*/  PLOP3.LUT P1, PT, PT, PT, UP2, 0x80, 0x8 ;  /* 0x000000000008781c */ /* 0x000fe80003f2f028 */
[----:B------:R-:W-:Y:S06]  /*5400*/  @UP2 UPLOP3.LUT UP0, UPT, UPT, UPT, UP1, 0x80, 0x8 ;  /* 0x000000000008289c */ /* 0x000fec0003f0f010 */
[----:B------:R-:W-:Y:S01]  /*5410*/  PLOP3.LUT P0, PT, PT, PT, UP0, 0x80, 0x8 ;  /* 0x000000000008781c */ /* 0x000fe20003f0f008 */
[----:B------:R-:W-:Y:S01]  /*5420*/  @!UPT UIADD3 URZ, UPT, UPT, URZ, URZ, URZ ;  /* 0x000000fffffff290 */ /* 0x000fe2000fffe0ff */
[----:B------:R-:W-:Y:S11]  /*5430*/  BRA.U !UP1, `(.L_x_87) ;  /* 0x0000000109387547 */ /* 0x000ff6000b800000 */
[----:B------:R-:W-:Y:S01]  /*5440*/  UISETP.NE.U32.AND UP0, UPT, UR38, URZ, UPT ;  /* 0x000000ff2600728c */ /* 0x000fe2000bf05070 */
[----:B------:R-:W-:Y:S02]  /*5450*/  HFMA2 R0, -RZ, RZ, 0, 5.9604644775390625e-08 ;  /* 0x00000001ff007431 */ /* 0x000fe400000001ff */
[----:B------:R-:W-:Y:S01]  /*5460*/  IMAD.MOV.U32 R88, RZ, RZ, 0x1 ;  /* 0x00000001ff587424 */ /* 0x000fe200078e00ff */
[----:B------:R-:W-:Y:S06]  /*5470*/  UISETP.NE.AND.EX UP0, UPT, UR39, URZ, UPT, UP0 ;  /* 0x000000ff2700728c */ /* 0x000fec000bf05300 */
[----:B------:R-:W-:Y:S05]  /*5480*/  PLOP3.LUT P3, PT, PT, PT, UP0, 0x80, 0x8 ;  /* 0x000000000008781c */ /* 0x000fea0003f6f008 */
[----:B------:R-:W1:Y:S01]  /*5490*/  @UP0 LDCU.64 UR6, c[0x0][0x888] ;  /* 0x00011100ff0607ac */ /* 0x000e620008000a00 */
[----:B------:R-:W-:Y:S07]  /*54a0*/  @UP0 UIMAD UR4, UR36, UR44, URZ ;  /* 0x0000002c240402a4 */ /* 0x000fee000f8e02ff */
[----:B------:R-:W-:Y:S01]  /*54b0*/  @!P3 PRMT R88, R0, 0x7610, R88 ;  /* 0x000076100058b816 */ /* 0x000fe20000000058 */
[----:B-1----:R-:W-:Y:S03]  /*54c0*/  @UP0 UIMAD.WIDE UR6, UR4, 0x4, UR6 ;  /* 0x00000004040608a5 */ /* 0x002fe6000f8e0206 */
[----:B------:R-:W1:Y:S03]  /*54d0*/  @!UP0 LDCU UR4, c[0x0][0x880] ;  /* 0x00011000ff0487ac */ /* 0x000e660008000800 */
[----:B------:R-:W-:Y:S01]  /*54e0*/  IMAD.U32 R2, RZ, RZ, UR6 ;  /* 0x00000006ff027e24 */ /* 0x000fe2000f8e00ff */
[----:B------:R-:W-:Y:S05]  /*54f0*/  MOV R3, UR7 ;  /* 0x0000000700037c02 */ /* 0x000fea0008000f00 */
[----:B-----5:R2:W5:Y:S02]  /*5500*/  @P3 LDG.E R49, desc[UR46][R2.64] ;  /* 0x0000002e02313981 */ /* 0x020564000c1e1900 */
[----:B-12---:R-:W-:Y:S02]  /*5510*/  @!P3 IMAD.U32 R49, RZ, RZ, UR4 ;  /* 0x00000004ff31be24 */ /* 0x006fe4000f8e00ff */
.L_x_87:
[----:B------:R-:W-:Y:S05]  /*5520*/  @!P4 BRA `(.L_x_88) ;  /* 0x000000000020c947 */ /* 0x000fea0003800000 */
[----:B------:R-:W-:Y:S04]  /*5530*/  ISETP.NE.U32.AND P3, PT, R80, RZ, PT ;  /* 0x000000ff5000720c */ /* 0x000fe80003f65070 */
[----:B------:R-:W-:Y:S11]  /*5540*/  ISETP.NE.AND.EX P3, PT, R81, RZ, PT, P3 ;  /* 0x000000ff5100720c */ /* 0x000ff60003f65330 */
[----:B------:R-:W-:Y:S02]  /*5550*/  @!UPT UIADD3 URZ, UPT, UPT, URZ, URZ, URZ ;  /* 0x000000fffffff290 */ /* 0x000fe4000fffe0ff */
[----:B------:R-:W1:Y:S01]  /*5560*/  @P3 LDC.64 R2, c[0x0][0x8a8] ;  /* 0x00022a00ff023b82 */ /* 0x000e620000000a00 */
[----:B------:R-:W-:Y:S04]  /*5570*/  @P3 IMAD R0, R82, UR36, RZ ;  /* 0x0000002452003c24 */ /* 0x000fe8000f8e02ff */
[----:B-1----:R-:W-:Y:S05]  /*5580*/  @P3 IMAD.WIDE R2, R0, 0x4, R2 ;  /* 0x0000000400023825 */ /* 0x002fea00078e0202 */
[----:B-----5:R1:W5:Y:S02]  /*5590*/  @P3 LDG.E R47, desc[UR46][R2.64] ;  /* 0x0000002e022f3981 */ /* 0x020364000c1e1900 */
[----:B-1----:R-:W2:Y:S02]  /*55a0*/  @!P3 LDC R47, c[0x0][0x8a0] ;  /* 0x00022800ff2fbb82 */ /* 0x002ea40000000800 */
.L_x_88:
[----:B-----5:R-:W-:Y:S01]  /*55b0*/  FSETP.NEU.AND P3, PT, R49, RZ, PT ;  /* 0x000000ff3100720b */ /* 0x020fe20003f6d000 */
[----:B------:R-:W-:Y:S01]  /*55c0*/  ULOP3.LUT UR4, UR51, 0x1, URZ, 0x3c, !UPT ;  /* 0x0000000133047892 */ /* 0x000fe2000f8e3cff */
[----:B------:R-:W-:Y:S01]  /*55d0*/  SEL R4, RZ, 0xffffffff, P2 ;  /* 0xffffffffff047807 */ /* 0x000fe20001000000 */
[----:B------:R-:W-:Y:S01]  /*55e0*/  IMAD.U32 R72, RZ, RZ, UR56 ;  /* 0x00000038ff487e24 */ /* 0x000fe2000f8e00ff */
[----:B------:R-:W-:Y:S01]  /*55f0*/  @P1 LOP3.LUT P2, RZ, R88, 0xff, RZ, 0xc0, !PT ;  /* 0x000000ff58ff1812 */ /* 0x000fe2000784c0ff */
[----:B------:R-:W-:Y:S01]  /*5600*/  IMAD.SHL.U32 R106, R94, 0x10, RZ ;  /* 0x000000105e6a7824 */ /* 0x000fe200078e00ff */
[----:B------:R-:W-:Y:S01]  /*5610*/  @P1 SEL R0, RZ, 0xffffffff, P3 ;  /* 0xffffffffff001807 */ /* 0x000fe20001800000 */
[----:B------:R-:W-:Y:S01]  /*5620*/  IMAD.U32 R107, RZ, RZ, UR4 ;  /* 0x00000004ff6b7e24 */ /* 0x000fe2000f8e00ff */
[----:B------:R-:W-:Y:S01]  /*5630*/  LEA R73, R45, UR48, 0x3 ;  /* 0x000000302d497c11 */ /* 0x000fe2000f8e18ff */
[----:B------:R-:W-:Y:S01]  /*5640*/  IMAD.SHL.U32 R72, R72, 0x2000, RZ ;  /* 0x0000200048487824 */ /* 0x000fe200078e00ff */
[----:B------:R-:W-:Y:S01]  /*5650*/  @P0 SEL R0, R4, R0, !P2 ;  /* 0x0000000004000207 */ /* 0x000fe20005000000 */
[----:B------:R-:W-:Y:S01]  /*5660*/  IMAD.SHL.U32 R105, R93, 0x10, RZ ;  /* 0x000000105d697824 */ /* 0x000fe200078e00ff */
[----:B------:R-:W-:Y:S01]  /*5670*/  PLOP3.LUT P2, PT, PT, PT, UP1, 0x80, 0x8 ;  /* 0x000000000008781c */ /* 0x000fe20003f4f018 */
[----:B------:R-:W-:Y:S01]  /*5680*/  IMAD.IADD R67, R99, 0x1, R72 ;  /* 0x0000000163437824 */ /* 0x000fe200078e0248 */
[----:B------:R-:W-:Y:S01]  /*5690*/  @P1 LOP3.LUT R0, R0, 0x1, RZ, 0xc0, !PT ;  /* 0x0000000100001812 */ /* 0x000fe200078ec0ff */
[----:B------:R-:W-:Y:S01]  /*56a0*/  BSSY B1, `(.L_x_89) ;  /* 0x0000039000017945 */ /* 0x000fe20003800000 */
[----:B------:R-:W-:Y:S01]  /*56b0*/  LOP3.LUT P4, R102, R88, 0xff, RZ, 0xc0, !PT ;  /* 0x000000ff58667812 */ /* 0x000fe2000788c0ff */
[----:B------:R-:W-:Y:S01]  /*56c0*/  IMAD.IADD R66, R67, 0x1, R106 ;  /* 0x0000000143427824 */ /* 0x000fe200078e026a */
[----:B------:R-:W-:Y:S01]  /*56d0*/  ISETP.NE.U32.OR P5, PT, R0, 0x1, !P1 ;  /* 0x000000010000780c */ /* 0x000fe20004fa5470 */
[----:B------:R-:W-:Y:S01]  /*56e0*/  IMAD.U32 R0, RZ, RZ, UR56 ;  /* 0x00000038ff007e24 */ /* 0x000fe2000f8e00ff */
[----:B------:R-:W-:Y:S01]  /*56f0*/  SEL R3, RZ, 0xffffffff, P3 ;  /* 0xffffffffff037807 */ /* 0x000fe20001800000 */
[----:B------:R-:W-:Y:S01]  /*5700*/  IMAD.MOV.U32 R75, RZ, RZ, 0x1 ;  /* 0x00000001ff4b7424 */ /* 0x000fe200078e00ff */
[----:B------:R-:W-:Y:S01]  /*5710*/  P2R R104, PR, RZ, 0x20 ;  /* 0x00000020ff687803 */ /* 0x000fe20000000000 */
[----:B------:R-:W-:Y:S01]  /*5720*/  IMAD R48, R45, 0x40, R46 ;  /* 0x000000402d307824 */ /* 0x000fe200078e022e */
[----:B------:R-:W-:Y:S01]  /*5730*/  LEA R0, R0, UR48, 0x3 ;  /* 0x0000003000007c11 */ /* 0x000fe2000f8e18ff */
[----:B------:R-:W-:Y:S01]  /*5740*/  IMAD.U32 R74, RZ, RZ, UR56 ;  /* 0x00000038ff4a7e24 */ /* 0x000fe2000f8e00ff */
[----:B------:R-:W-:Y:S02]  /*5750*/  @P2 SEL R3, R4, R3, !P4 ;  /* 0x0000000304032207 */ /* 0x000fe40006000000 */
[----:B------:R-:W-:Y:S02]  /*5760*/  CS2R R78, SRZ ;  /* 0x00000000004e7805 */ /* 0x000fe4000001ff00 */
[----:B------:R-:W-:Y:S02]  /*5770*/  CS2R R76, SRZ ;  /* 0x00000000004c7805 */ /* 0x000fe4000001ff00 */
[----:B------:R-:W-:Y:S02]  /*5780*/  CS2R R70, SRZ ;  /* 0x0000000000467805 */ /* 0x000fe4000001ff00 */
[----:B------:R-:W-:Y:S02]  /*5790*/  LOP3.LUT R3, R3, 0x1, RZ, 0xc0, !PT ;  /* 0x0000000103037812 */ /* 0x000fe400078ec0ff */
[----:B------:R-:W-:Y:S02]  /*57a0*/  CS2R R68, SRZ ;  /* 0x0000000000447805 */ /* 0x000fe4000001ff00 */
[----:B------:R-:W-:Y:S02]  /*57b0*/  @P5 SHF.L.U32 R2, R107, 0x1f, RZ ;  /* 0x0000001f6b025819 */ /* 0x000fe400000006ff */
[----:B------:R-:W-:Y:S02]  /*57c0*/  CS2R R62, SRZ ;  /* 0x00000000003e7805 */ /* 0x000fe4000001ff00 */
[----:B------:R-:W-:Y:S02]  /*57d0*/  ISETP.NE.U32.AND P2, PT, R3, 0x1, PT ;  /* 0x000000010300780c */ /* 0x000fe40003f45070 */
[----:B------:R-:W-:Y:S01]  /*57e0*/  CS2R R60, SRZ ;  /* 0x00000000003c7805 */ /* 0x000fe2000001ff00 */
[----:B------:R1:W3:Y:S01]  /*57f0*/  @P5 SYNCS.PHASECHK.TRANS64.TRYWAIT P1, [R0+URZ+0x70], R2 ;  /* 0x00007002000055a7 */ /* 0x0002e200080211ff */
[----:B------:R-:W-:Y:S02]  /*5800*/  CS2R R58, SRZ ;  /* 0x00000000003a7805 */ /* 0x000fe4000001ff00 */
[----:B------:R-:W-:Y:S02]  /*5810*/  P2R R108, PR, RZ, 0x4 ;  /* 0x00000004ff6c7803 */ /* 0x000fe40000000000 */
[----:B------:R-:W-:Y:S01]  /*5820*/  CS2R R56, SRZ ;  /* 0x0000000000387805 */ /* 0x000fe2000001ff00 */
[----:B------:R-:W-:Y:S02]  /*5830*/  IMAD.IADD R65, R67, 0x1, R105 ;  /* 0x0000000143417824 */ /* 0x000fe400078e0269 */
[----:B------:R-:W-:Y:S01]  /*5840*/  IMAD.IADD R64, R98, 0x1, R66 ;  /* 0x0000000162407824 */ /* 0x000fe200078e0242 */
[----:B-1----:R-:W-:Y:S04]  /*5850*/  SHF.L.U32 R2, R97, 0x1f, RZ ;  /* 0x0000001f61027819 */ /* 0x002fe800000006ff */
[----:B------:R1:W4:Y:S01]  /*5860*/  SYNCS.PHASECHK.TRANS64.TRYWAIT P0, [R73+URZ+0xd0], R2 ;  /* 0x0000d002490075a7 */ /* 0x00032200080011ff */
[----:B---3--:R-:W-:Y:S01]  /*5870*/  @P5 SEL R75, RZ, 0x1, !P1 ;  /* 0x00000001ff4b5807 */ /* 0x008fe20004800000 */
[----:B-1----:R-:W-:Y:S06]  /*5880*/  @!P5 BRA `(.L_x_90) ;  /* 0x000000000068d947 */ /* 0x002fec0003800000 */
[----:B------:R-:W-:Y:S01]  /*5890*/  ISETP.NE.AND P1, PT, R75, RZ, PT ;  /* 0x000000ff4b00720c */ /* 0x000fe20003f25270 */
[----:B------:R-:W-:Y:S01]  /*58a0*/  BSSY B0, `(.L_x_91) ;  /* 0x000000d000007945 */ /* 0x000fe20003800000 */
[----:B------:R-:W-:Y:S02]  /*58b0*/  CS2R R58, SRZ ;  /* 0x00000000003a7805 */ /* 0x000fe4000001ff00 */
[----:B------:R-:W-:Y:S02]  /*58c0*/  CS2R R56, SRZ ;  /* 0x0000000000387805 */ /* 0x000fe4000001ff00 */
[----:B------:R-:W-:Y:S02]  /*58d0*/  CS2R R62, SRZ ;  /* 0x00000000003e7805 */ /* 0x000fe4000001ff00 */
[----:B------:R-:W-:Y:S02]  /*58e0*/  CS2R R60, SRZ ;  /* 0x00000000003c7805 */ /* 0x000fe4000001ff00 */
[----:B------:R-:W-:Y:S02]  /*58f0*/  CS2R R70, SRZ ;  /* 0x0000000000467805 */ /* 0x000fe4000001ff00 */
[----:B------:R-:W-:Y:S02]  /*5900*/  CS2R R68, SRZ ;  /* 0x0000000000447805 */ /* 0x000fe4000001ff00 */
[----:B------:R-:W-:Y:S02]  /*5910*/  CS2R R78, SRZ ;  /* 0x00000000004e7805 */ /* 0x000fe4000001ff00 */
[----:B------:R-:W-:Y:S01]  /*5920*/  CS2R R76, SRZ ;  /* 0x00000000004c7805 */ /* 0x000fe2000001ff00 */
[----:B------:R-:W-:Y:S06]  /*5930*/  @P1 BRA `(.L_x_92) ;  /* 0x00000000000c1947 */ /* 0x000fec0003800000 */
[----:B------:R-:W-:Y:S04]  /*5940*/  SHF.L.U32 R3, R107, 0x1f, RZ ;  /* 0x0000001f6b037819 */ /* 0x000fe800000006ff */
[----:B------:R-:W1:Y:S02]  /*5950*/  SYNCS.PHASECHK.TRANS64.TRYWAIT P1, [R0+URZ+0x70], R3 ;  /* 0x00007003000075a7 */ /* 0x000e6400080211ff */
[----:B-1----:R-:W-:Y:S05]  /*5960*/  @!P1 BRA `(.L_x_93) ;  /* 0x0000002400909947 */ /* 0x002fea0003800000 */
.L_x_92:
[----:B------:R-:W-:Y:S05]  /*5970*/  BSYNC B0 ;  /* 0x0000000000007941 */ /* 0x000fea0003800000 */
.L_x_91:
[----:B------:R-:W-:Y:S01]  /*5980*/  ISETP.NE.AND P1, PT, R108, RZ, PT ;  /* 0x000000ff6c00720c */ /* 0x000fe20003f25270 */
[----:B------:R-:W-:Y:S04]  /*5990*/  UIADD3 UR5, UPT, UPT, UR56, 0x1, URZ ;  /* 0x0000000138057890 */ /* 0x000fe8000fffe0ff */
[----:B------:R-:W-:Y:S04]  /*59a0*/  UISETP.NE.AND UP0, UPT, UR5, 0x3, UPT ;  /* 0x000000030500788c */ /* 0x000fe8000bf05270 */
[----:B------:R-:W-:Y:S02]  /*59b0*/  USEL UR4, URZ, 0x1, UP0 ;  /* 0x00000001ff047887 */ /* 0x000fe40008000000 */
[----:B------:R-:W-:Y:S02]  /*59c0*/  USEL UR5, UR5, URZ, UP0 ;  /* 0x000000ff05057287 */ /* 0x000fe40008000000 */
[----:B------:R3:W1:Y:S02]  /*59d0*/  @P1 LDS.128 R56, [R67] ;  /* 0x0000000043381984 */ /* 0x0006640000000c00 */
[----:B------:R-:W-:Y:S02]  /*59e0*/  LOP3.LUT R107, R107, UR4, RZ, 0x3c, !PT ;  /* 0x000000046b6b7c12 */ /* 0x000fe4000f8e3cff */
[----:B------:R3:W1:Y:S01]  /*59f0*/  @P1 LDS.128 R60, [R66+0x10] ;  /* 0x00001000423c1984 */ /* 0x0006620000000c00 */
[----:B------:R-:W-:Y:S03]  /*5a00*/  IMAD.U32 R74, RZ, RZ, UR5 ;  /* 0x00000005ff4a7e24 */ /* 0x000fe6000f8e00ff */
[----:B------:R3:W1:Y:S04]  /*5a10*/  @P1 LDS.128 R68, [R65+0x20] ;  /* 0x0000200041441984 */ /* 0x0006680000000c00 */
[----:B------:R3:W1:Y:S02]  /*5a20*/  @P1 LDS.128 R76, [R64+0x10] ;  /* 0x00001000404c1984 */ /* 0x0006640000000c00 */
.L_x_90:
[----:B------:R-:W-:Y:S05]  /*5a30*/  BSYNC B1 ;  /* 0x0000000000017941 */ /* 0x000fea0003800000 */
.L_x_89:
[----:B-1----:R-:W-:Y:S04]  /*5a40*/  SHF.R.U32.HI R0, RZ, 0x15, R48 ;  /* 0x00000015ff007819 */ /* 0x002fe80000011630 */
[----:B------:R-:W-:Y:S01]  /*5a50*/  LOP3.LUT P1, RZ, R0, 0x3, R92, 0x48, !PT ;  /* 0x0000000300ff7812 */ /* 0x000fe2000782485c */
[----:B------:R-:W-:Y:S01]  /*5a60*/  @!UPT UIADD3 URZ, UPT, UPT, URZ, URZ, URZ ;  /* 0x000000fffffff290 */ /* 0x000fe2000fffe0ff */
[----:B----4-:R-:W-:Y:S11]  /*5a70*/  @P0 BRA `(.L_x_94) ;  /* 0x0000000000080947 */ /* 0x010ff60003800000 */
[----:B------:R-:W1:Y:S02]  /*5a80*/  SYNCS.PHASECHK.TRANS64.TRYWAIT P0, [R73+URZ+0xd0], R2 ;  /* 0x0000d002490075a7 */ /* 0x000e6400080011ff */
[----:B-1----:R-:W-:Y:S05]  /*5a90*/  @!P0 BRA `(.L_x_95) ;  /* 0x0000002400588947 */ /* 0x002fea0003800000 */
.L_x_94:
[----:B------:R-:W-:Y:S05]  /*5aa0*/  @!P1 BRA `(.L_x_96) ;  /* 0x0000000000409947 */ /* 0x000fea0003800000 */
[----:B------:R-:W4:Y:S01]  /*5ab0*/  LDCU.64 UR8, c[0x4][0x70] ;  /* 0x01000e00ff0877ac */ /* 0x000f220008000a00 */
[----:B------:R-:W-:Y:S01]  /*5ac0*/  MOV R3, 0x0 ;  /* 0x0000000000037802 */ /* 0x000fe20000000f00 */
[----:B------:R-:W-:Y:S02]  /*5ad0*/  HFMA2 R12, -RZ, RZ, 0, 5.9604644775390625e-08 ;  /* 0x00000001ff0c7431 */ /* 0x000fe400000001ff */
[----:B------:R-:W-:Y:S02]  /*5ae0*/  IMAD.MOV.U32 R8, RZ, RZ, 0x192 ;  /* 0x00000192ff087424 */ /* 0x000fe400078e00ff */
[----:B------:R-:W-:Y:S01]  /*5af0*/  IMAD.MOV.U32 R13, RZ, RZ, RZ ;  /* 0x000000ffff0d7224 */ /* 0x000fe200078e00ff */
[----:B------:R-:W5:Y:S01]  /*5b00*/  LDCU.64 UR6, c[0x4][0x78] ;  /* 0x01000f00ff0677ac */ /* 0x000f620008000a00 */
[----:B-1----:R-:W1:Y:S01]  /*5b10*/  LDC.64 R2, c[0x4][R3] ;  /* 0x0100000003027b82 */ /* 0x002e620000000a00 */
[----:B------:R-:W2:Y:S01]  /*5b20*/  LDCU.64 UR4, c[0x4][0x10] ;  /* 0x01000200ff0477ac */ /* 0x000ea20008000a00 */
[----:B----4-:R-:W-:Y:S01]  /*5b30*/  MOV R5, UR9 ;  /* 0x0000000900057c02 */ /* 0x010fe20008000f00 */
[----:B------:R-:W-:Y:S01]  /*5b40*/  IMAD.U32 R4, RZ, RZ, UR8 ;  /* 0x00000008ff047e24 */ /* 0x000fe2000f8e00ff */
[----:B-----5:R-:W-:Y:S01]  /*5b50*/  MOV R7, UR7 ;  /* 0x0000000700077c02 */ /* 0x020fe20008000f00 */
[----:B------:R-:W-:Y:S01]  /*5b60*/  IMAD.U32 R6, RZ, RZ, UR6 ;  /* 0x00000006ff067e24 */ /* 0x000fe2000f8e00ff */
[----:B--2---:R-:W-:Y:S01]  /*5b70*/  MOV R11, UR5 ;  /* 0x00000005000b7c02 */ /* 0x004fe20008000f00 */
[----:B------:R-:W-:Y:S02]  /*5b80*/  IMAD.U32 R10, RZ, RZ, UR4 ;  /* 0x00000004ff0a7e24 */ /* 0x000fe4000f8e00ff */
[----:B------:R-:W-:Y:S07]  /*5b90*/  LEPC R20, `(.L_x_96) ;  /* 0x000000001014794e */ /* 0x000fee0000000000 */
[----:B-1-3--:R-:W-:Y:S05]  /*5ba0*/  CALL.ABS.NOINC R2 ;  /* 0x0000000002007343 */ /* 0x00afea0003c00000 */
.L_x_96:
[----:B------:R-:W-:Y:S01]  /*5bb0*/  SHF.L.U32 R50, R56, 0x10, RZ ;  /* 0x0000001038327819 */ /* 0x000fe200000006ff */
[----:B------:R-:W-:Y:S05]  /*5bc0*/  WARPSYNC.ALL ;  /* 0x0000000000007948 */ /* 0x000fea0003800000 */
[----:B------:R-:W-:Y:S01]  /*5bd0*/  R2UR UR4, R48 ;  /* 0x00000000300472ca */ /* 0x000fe200000e0000 */
[----:B------:R-:W-:Y:S01]  /*5be0*/  BSSY.RECONVERGENT B0, `(.L_x_97) ;  /* 0x0000085000007945 */ /* 0x000fe20003800200 */
[----:B------:R-:W-:Y:S02]  /*5bf0*/  LOP3.LUT R51, R56, 0xffff0000, RZ, 0xc0, !PT ;  /* 0xffff000038337812 */ /* 0x000fe400078ec0ff */
[----:B------:R-:W-:Y:S02]  /*5c00*/  SHF.L.U32 R52, R57, 0x10, RZ ;  /* 0x0000001039347819 */ /* 0x000fe400000006ff */
[----:B------:R-:W-:Y:S07]  /*5c10*/  ISETP.NE.AND P0, PT, R100, RZ, PT ;  /* 0x000000ff6400720c */ /* 0x000fee0003f05270 */
[----:B------:R-:W2:Y:S02]  /*5c20*/  LDTM.x32 R4, tmem[UR4] ;  /* 0x00000004000479ee */ /* 0x000ea400082c0000 */
[C---:B--2---:R-:W-:Y:S01]  /*5c30*/  FMUL R0, R47.reuse, R4 ;  /* 0x000000042f007220 */ /* 0x044fe20000400000 */
[C---:B-1----:R-:W-:Y:S01]  /*5c40*/  FMUL R2, R47.reuse, R5 ;  /* 0x000000052f027220 */ /* 0x042fe20000400000 */
[C---:B------:R-:W-:Y:S01]  /*5c50*/  FMUL R4, R47.reuse, R8 ;  /* 0x000000082f047220 */ /* 0x040fe20000400000 */
[C---:B------:R-:W-:Y:S01]  /*5c60*/  FMUL R3, R47.reuse, R6 ;  /* 0x000000062f037220 */ /* 0x040fe20000400000 */
[C---:B------:R-:W-:Y:S01]  /*5c70*/  FMUL R5, R47.reuse, R9 ;  /* 0x000000092f057220 */ /* 0x040fe20000400000 */
[C---:B------:R-:W-:Y:S01]  /*5c80*/  FMUL R8, R47.reuse, R12 ;  /* 0x0000000c2f087220 */ /* 0x040fe20000400000 */
[C---:B------:R-:W-:Y:S01]  /*5c90*/  FMUL R6, R47.reuse, R10 ;  /* 0x0000000a2f067220 */ /* 0x040fe20000400000 */
[C---:B------:R-:W-:Y:S01]  /*5ca0*/  FMUL R9, R47.reuse, R13 ;  /* 0x0000000d2f097220 */ /* 0x040fe20000400000 */
[----:B------:R-:W-:Y:S01]  /*5cb0*/  FMUL R12, R47, R16 ;  /* 0x000000102f0c7220 */ /* 0x000fe20000400000 */
[----:B------:R-:W-:Y:S01]  /*5cc0*/  FFMA R0, R49, R50, R0 ;  /* 0x0000003231007223 */ /* 0x000fe20000000000 */
[C---:B------:R-:W-:Y:S01]  /*5cd0*/  FMUL R10, R47.reuse, R14 ;  /* 0x0000000e2f0a7220 */ /* 0x040fe20000400000 */
[C---:B------:R-:W-:Y:S01]  /*5ce0*/  FMUL R13, R47.reuse, R17 ;  /* 0x000000112f0d7220 */ /* 0x040fe20000400000 */
[----:B------:R-:W-:Y:S01]  /*5cf0*/  FMUL R16, R47, R20 ;  /* 0x000000142f107220 */ /* 0x000fe20000400000 */
[----:B------:R-:W-:Y:S01]  /*5d00*/  FFMA R2, R49, R51, R2 ;  /* 0x0000003331027223 */ /* 0x000fe20000000002 */
[C---:B------:R-:W-:Y:S01]  /*5d10*/  FMUL R14, R47.reuse, R18 ;  /* 0x000000122f0e7220 */ /* 0x040fe20000400000 */
[C---:B------:R-:W-:Y:S01]  /*5d20*/  FMUL R17, R47.reuse, R21 ;  /* 0x000000152f117220 */ /* 0x040fe20000400000 */
[C---:B------:R-:W-:Y:S01]  /*5d30*/  FMUL R20, R47.reuse, R24 ;  /* 0x000000182f147220 */ /* 0x040fe20000400000 */
[C---:B------:R-:W-:Y:S01]  /*5d40*/  FMUL R18, R47.reuse, R22 ;  /* 0x000000162f127220 */ /* 0x040fe20000400000 */
[C---:B------:R-:W-:Y:S01]  /*5d50*/  FMUL R21, R47.reuse, R25 ;  /* 0x000000192f157220 */ /* 0x040fe20000400000 */
[C---:B------:R-:W-:Y:S01]  /*5d60*/  FMUL R24, R47.reuse, R28 ;  /* 0x0000001c2f187220 */ /* 0x040fe20000400000 */
[C---:B------:R-:W-:Y:S01]  /*5d70*/  FMUL R22, R47.reuse, R26 ;  /* 0x0000001a2f167220 */ /* 0x040fe20000400000 */
[C---:B------:R-:W-:Y:S01]  /*5d80*/  FMUL R25, R47.reuse, R29 ;  /* 0x0000001d2f197220 */ /* 0x040fe20000400000 */
[----:B------:R-:W-:Y:S01]  /*5d90*/  FMUL R28, R47, R32 ;  /* 0x000000202f1c7220 */ /* 0x000fe20000400000 */
[----:B------:R-:W-:Y:S01]  /*5da0*/  LOP3.LUT R32, R57, 0xffff0000, RZ, 0xc0, !PT ;  /* 0xffff000039207812 */ /* 0x000fe200078ec0ff */
[C---:B------:R-:W-:Y:S01]  /*5db0*/  FMUL R26, R47.reuse, R30 ;  /* 0x0000001e2f1a7220 */ /* 0x040fe20000400000 */
[----:B------:R-:W-:Y:S01]  /*5dc0*/  FMUL R29, R47, R33 ;  /* 0x000000212f1d7220 */ /* 0x000fe20000400000 */
[----:B------:R-:W-:Y:S01]  /*5dd0*/  SHF.L.U32 R33, R58, 0x10, RZ ;  /* 0x000000103a217819 */ /* 0x000fe200000006ff */
[----:B------:R-:W-:Y:S01]  /*5de0*/  FFMA R3, R49, R52, R3 ;  /* 0x0000003431037223 */ /* 0x000fe20000000003 */
[----:B------:R-:W-:Y:S01]  /*5df0*/  F2FP.BF16.F32.PACK_AB R52, R2, R0 ;  /* 0x000000000234723e */ /* 0x000fe200000010ff */
[----:B------:R-:W-:Y:S01]  /*5e00*/  FMUL R7, R47, R7 ;  /* 0x000000072f077220 */ /* 0x000fe20000400000 */
[----:B------:R-:W-:Y:S01]  /*5e10*/  SHF.L.U32 R0, R59, 0x10, RZ ;  /* 0x000000103b007819 */ /* 0x000fe200000006ff */
[----:B------:R-:W-:Y:S01]  /*5e20*/  FMUL R30, R47, R34 ;  /* 0x000000222f1e7220 */ /* 0x000fe20000400000 */
[----:B------:R-:W-:Y:S01]  /*5e30*/  LOP3.LUT R34, R58, 0xffff0000, RZ, 0xc0, !PT ;  /* 0xffff00003a227812 */ /* 0x000fe200078ec0ff */
[----:B------:R-:W-:Y:S01]  /*5e40*/  FFMA R7, R49, R32, R7 ;  /* 0x0000002031077223 */ /* 0x000fe20000000007 */
[----:B------:R-:W-:Y:S01]  /*5e50*/  LOP3.LUT R2, R59, 0xffff0000, RZ, 0xc0, !PT ;  /* 0xffff00003b027812 */ /* 0x000fe200078ec0ff */
[----:B------:R-:W-:Y:S01]  /*5e60*/  FFMA R4, R49, R33, R4 ;  /* 0x0000002131047223 */ /* 0x000fe20000000004 */
[----:B------:R-:W-:Y:S01]  /*5e70*/  FMUL R11, R47, R11 ;  /* 0x0000000b2f0b7220 */ /* 0x000fe20000400000 */
[----:B------:R-:W-:Y:S01]  /*5e80*/  FFMA R5, R49, R34, R5 ;  /* 0x0000002231057223 */ /* 0x000fe20000000005 */
[----:B------:R-:W-:Y:S01]  /*5e90*/  F2FP.BF16.F32.PACK_AB R53, R7, R3 ;  /* 0x000000030735723e */ /* 0x000fe200000010ff */
[C---:B------:R-:W-:Y:S01]  /*5ea0*/  FFMA R6, R49.reuse, R0, R6 ;  /* 0x0000000031067223 */ /* 0x040fe20000000006 */
[C---:B------:R-:W-:Y:S01]  /*5eb0*/  SHF.L.U32 R0, R60.reuse, 0x10, RZ ;  /* 0x000000103c007819 */ /* 0x040fe200000006ff */
[----:B------:R-:W-:Y:S01]  /*5ec0*/  FFMA R11, R49, R2, R11 ;  /* 0x00000002310b7223 */ /* 0x000fe2000000000b */
[----:B------:R-:W-:Y:S01]  /*5ed0*/  LOP3.LUT R2, R60, 0xffff0000, RZ, 0xc0, !PT ;  /* 0xffff00003c027812 */ /* 0x000fe200078ec0ff */
[----:B------:R-:W-:Y:S01]  /*5ee0*/  FMUL R15, R47, R15 ;  /* 0x0000000f2f0f7220 */ /* 0x000fe20000400000 */
[----:B------:R-:W-:Y:S01]  /*5ef0*/  SHF.L.U32 R3, R61, 0x10, RZ ;  /* 0x000000103d037819 */ /* 0x000fe200000006ff */
[----:B------:R-:W-:Y:S01]  /*5f00*/  FFMA R8, R49, R0, R8 ;  /* 0x0000000031087223 */ /* 0x000fe20000000008 */
[----:B------:R-:W-:Y:S01]  /*5f10*/  LOP3.LUT R0, R61, 0xffff0000, RZ, 0xc0, !PT ;  /* 0xffff00003d007812 */ /* 0x000fe200078ec0ff */
[C---:B------:R-:W-:Y:S01]  /*5f20*/  FFMA R9, R49.reuse, R2, R9 ;  /* 0x0000000231097223 */ /* 0x040fe20000000009 */
[C---:B------:R-:W-:Y:S01]  /*5f30*/  SHF.L.U32 R2, R62.reuse, 0x10, RZ ;  /* 0x000000103e027819 */ /* 0x040fe200000006ff */
[----:B------:R-:W-:Y:S01]  /*5f40*/  FFMA R10, R49, R3, R10 ;  /* 0x00000003310a7223 */ /* 0x000fe2000000000a */
[----:B------:R-:W-:Y:S01]  /*5f50*/  SHF.L.U32 R3, R63, 0x10, RZ ;  /* 0x000000103f037819 */ /* 0x000fe200000006ff */
[C---:B------:R-:W-:Y:S01]  /*5f60*/  FFMA R15, R49.reuse, R0, R15 ;  /* 0x00000000310f7223 */ /* 0x040fe2000000000f */
[----:B------:R-:W-:Y:S01]  /*5f70*/  LOP3.LUT R0, R62, 0xffff0000, RZ, 0xc0, !PT ;  /* 0xffff00003e007812 */ /* 0x000fe200078ec0ff */
[----:B------:R-:W-:Y:S01]  /*5f80*/  FFMA R12, R49, R2, R12 ;  /* 0x00000002310c7223 */ /* 0x000fe2000000000c */
[C---:B------:R-:W-:Y:S01]  /*5f90*/  SHF.L.U32 R2, R68.reuse, 0x10, RZ ;  /* 0x0000001044027819 */ /* 0x040fe200000006ff */
[----:B------:R-:W-:Y:S01]  /*5fa0*/  FMUL R19, R47, R19 ;  /* 0x000000132f137220 */ /* 0x000fe20000400000 */
[----:B------:R-:W-:Y:S01]  /*5fb0*/  F2FP.BF16.F32.PACK_AB R54, R5, R4 ;  /* 0x000000040536723e */ /* 0x000fe200000010ff */
[----:B------:R-:W-:Y:S01]  /*5fc0*/  FFMA R13, R49, R0, R13 ;  /* 0x00000000310d7223 */ /* 0x000fe2000000000d */
[----:B------:R-:W-:Y:S01]  /*5fd0*/  LOP3.LUT R0, R63, 0xffff0000, RZ, 0xc0, !PT ;  /* 0xffff00003f007812 */ /* 0x000fe200078ec0ff */
[----:B------:R-:W-:Y:S01]  /*5fe0*/  FFMA R14, R49, R3, R14 ;  /* 0x00000003310e7223 */ /* 0x000fe2000000000e */
[----:B------:R-:W-:Y:S01]  /*5ff0*/  LOP3.LUT R3, R68, 0xffff0000, RZ, 0xc0, !PT ;  /* 0xffff000044037812 */ /* 0x000fe200078ec0ff */
[----:B------:R-:W-:Y:S01]  /*6000*/  FMUL R23, R47, R23 ;  /* 0x000000172f177220 */ /* 0x000fe20000400000 */
[----:B------:R-:W-:Y:S01]  /*6010*/  F2FP.BF16.F32.PACK_AB R55, R11, R6 ;  /* 0x000000060b37723e */ /* 0x000fe200000010ff */
[----:B------:R-:W-:Y:S01]  /*6020*/  FFMA R19, R49, R0, R19 ;  /* 0x0000000031137223 */ /* 0x000fe20000000013 */
[----:B------:R-:W-:Y:S01]  /*6030*/  SHF.L.U32 R0, R69, 0x10, RZ ;  /* 0x0000001045007819 */ /* 0x000fe200000006ff */
[----:B------:R-:W-:Y:S01]  /*6040*/  FFMA R16, R49, R2, R16 ;  /* 0x0000000231107223 */ /* 0x000fe20000000010 */
[----:B------:R-:W-:Y:S01]  /*6050*/  LOP3.LUT R2, R69, 0xffff0000, RZ, 0xc0, !PT ;  /* 0xffff000045027812 */ /* 0x000fe200078ec0ff */
[----:B------:R-:W-:Y:S01]  /*6060*/  FFMA R17, R49, R3, R17 ;  /* 0x0000000331117223 */ /* 0x000fe20000000011 */
[----:B------:R-:W-:Y:S01]  /*6070*/  SHF.L.U32 R3, R71, 0x10, RZ ;  /* 0x0000001047037819 */ /* 0x000fe200000006ff */
[----:B------:R-:W-:Y:S01]  /*6080*/  FFMA R18, R49, R0, R18 ;  /* 0x0000000031127223 */ /* 0x000fe20000000012 */
[C---:B------:R-:W-:Y:S01]  /*6090*/  SHF.L.U32 R0, R70.reuse, 0x10, RZ ;  /* 0x0000001046007819 */ /* 0x040fe200000006ff */
[----:B------:R1:W-:Y:S01]  /*60a0*/  STS.128 [R67], R52 ;  /* 0x0000003443007388 */ /* 0x0003e20000000c00 */
[----:B------:R-:W-:Y:S01]  /*60b0*/  F2FP.BF16.F32.PACK_AB R8, R9, R8 ;  /* 0x000000080908723e */ /* 0x000fe200000010ff */
[C---:B------:R-:W-:Y:S01]  /*60c0*/  FFMA R23, R49.reuse, R2, R23 ;  /* 0x0000000231177223 */ /* 0x040fe20000000017 */
[----:B------:R-:W-:Y:S01]  /*60d0*/  LOP3.LUT R2, R70, 0xffff0000, RZ, 0xc0, !PT ;  /* 0xffff000046027812 */ /* 0x000fe200078ec0ff */
[----:B------:R-:W-:Y:S01]  /*60e0*/  FFMA R20, R49, R0, R20 ;  /* 0x0000000031147223 */ /* 0x000fe20000000014 */
[----:B------:R-:W-:Y:S01]  /*60f0*/  LOP3.LUT R0, R71, 0xffff0000, RZ, 0xc0, !PT ;  /* 0xffff000047007812 */ /* 0x000fe200078ec0ff */
[----:B------:R-:W-:Y:S01]  /*6100*/  FMUL R27, R47, R27 ;  /* 0x0000001b2f1b7220 */ /* 0x000fe20000400000 */
[----:B------:R-:W-:Y:S01]  /*6110*/  F2FP.BF16.F32.PACK_AB R9, R15, R10 ;  /* 0x0000000a0f09723e */ /* 0x000fe200000010ff */
[C---:B------:R-:W-:Y:S01]  /*6120*/  FFMA R21, R49.reuse, R2, R21 ;  /* 0x0000000231157223 */ /* 0x040fe20000000015 */
[C---:B------:R-:W-:Y:S01]  /*6130*/  FFMA R22, R49.reuse, R3, R22 ;  /* 0x0000000331167223 */ /* 0x040fe20000000016 */
[----:B------:R-:W-:Y:S01]  /*6140*/  FFMA R27, R49, R0, R27 ;  /* 0x00000000311b7223 */ /* 0x000fe2000000001b */
[C---:B------:R-:W-:Y:S01]  /*6150*/  SHF.L.U32 R2, R76.reuse, 0x10, RZ ;  /* 0x000000104c027819 */ /* 0x040fe200000006ff */
[C---:B------:R-:W-:Y:S01]  /*6160*/  FMUL R31, R47.reuse, R31 ;  /* 0x0000001f2f1f7220 */ /* 0x040fe20000400000 */
[----:B------:R-:W-:Y:S01]  /*6170*/  LOP3.LUT R0, R76, 0xffff0000, RZ, 0xc0, !PT ;  /* 0xffff00004c007812 */ /* 0x000fe200078ec0ff */
[----:B------:R-:W-:Y:S01]  /*6180*/  FMUL R35, R47, R35 ;  /* 0x000000232f237220 */ /* 0x000fe20000400000 */
[----:B------:R-:W-:Y:S01]  /*6190*/  SHF.L.U32 R3, R77, 0x10, RZ ;  /* 0x000000104d037819 */ /* 0x000fe200000006ff */
[----:B------:R-:W-:Y:S01]  /*61a0*/  FFMA R24, R49, R2, R24 ;  /* 0x0000000231187223 */ /* 0x000fe20000000018 */
[----:B------:R-:W-:Y:S01]  /*61b0*/  F2FP.BF16.F32.PACK_AB R10, R13, R12 ;  /* 0x0000000c0d0a723e */ /* 0x000fe200000010ff */
[----:B------:R-:W-:Y:S01]  /*61c0*/  FFMA R25, R49, R0, R25 ;  /* 0x0000000031197223 */ /* 0x000fe20000000019 */
[----:B------:R-:W-:Y:S01]  /*61d0*/  F2FP.BF16.F32.PACK_AB R11, R19, R14 ;  /* 0x0000000e130b723e */ /* 0x000fe200000010ff */
[----:B------:R-:W-:Y:S01]  /*61e0*/  FFMA R26, R49, R3, R26 ;  /* 0x00000003311a7223 */ /* 0x000fe2000000001a */
[----:B------:R-:W-:Y:S02]  /*61f0*/  LOP3.LUT R0, R77, 0xffff0000, RZ, 0xc0, !PT ;  /* 0xffff00004d007812 */ /* 0x000fe400078ec0ff */
[C---:B------:R-:W-:Y:S01]  /*6200*/  SHF.L.U32 R2, R78.reuse, 0x10, RZ ;  /* 0x000000104e027819 */ /* 0x040fe200000006ff */
[----:B------:R1:W-:Y:S01]  /*6210*/  STS.128 [R66+0x10], R8 ;  /* 0x0000100842007388 */ /* 0x0003e20000000c00 */
[----:B------:R-:W-:Y:S01]  /*6220*/  LOP3.LUT R3, R78, 0xffff0000, RZ, 0xc0, !PT ;  /* 0xffff00004e037812 */ /* 0x000fe200078ec0ff */
[----:B------:R-:W-:Y:S01]  /*6230*/  FFMA R31, R49, R0, R31 ;  /* 0x00000000311f7223 */ /* 0x000fe2000000001f */
[----:B------:R-:W-:Y:S01]  /*6240*/  SHF.L.U32 R4, R79, 0x10, RZ ;  /* 0x000000104f047819 */ /* 0x000fe200000006ff */
[----:B------:R-:W-:Y:S01]  /*6250*/  FFMA R28, R49, R2, R28 ;  /* 0x00000002311c7223 */ /* 0x000fe2000000001c */
[----:B------:R-:W-:Y:S01]  /*6260*/  F2FP.BF16.F32.PACK_AB R16, R17, R16 ;  /* 0x000000101110723e */ /* 0x000fe200000010ff */
[----:B------:R-:W-:Y:S01]  /*6270*/  FFMA R29, R49, R3, R29 ;  /* 0x00000003311d7223 */ /* 0x000fe2000000001d */
[----:B------:R-:W-:Y:S01]  /*6280*/  LOP3.LUT R5, R79, 0xffff0000, RZ, 0xc0, !PT ;  /* 0xffff00004f057812 */ /* 0x000fe200078ec0ff */
[----:B------:R-:W-:Y:S01]  /*6290*/  FFMA R30, R49, R4, R30 ;  /* 0x00000004311e7223 */ /* 0x000fe2000000001e */
[----:B------:R-:W-:Y:S02]  /*62a0*/  F2FP.BF16.F32.PACK_AB R17, R23, R18 ;  /* 0x000000121711723e */ /* 0x000fe400000010ff */
[----:B------:R-:W-:Y:S01]  /*62b0*/  F2FP.BF16.F32.PACK_AB R18, R21, R20 ;  /* 0x000000141512723e */ /* 0x000fe200000010ff */
[----:B------:R-:W-:Y:S01]  /*62c0*/  FFMA R35, R49, R5, R35 ;  /* 0x0000000531237223 */ /* 0x000fe20000000023 */
[----:B------:R-:W-:Y:S02]  /*62d0*/  F2FP.BF16.F32.PACK_AB R19, R27, R22 ;  /* 0x000000161b13723e */ /* 0x000fe400000010ff */
[----:B------:R-:W-:Y:S02]  /*62e0*/  F2FP.BF16.F32.PACK_AB R24, R25, R24 ;  /* 0x000000181918723e */ /* 0x000fe400000010ff */
[----:B------:R-:W-:Y:S01]  /*62f0*/  F2FP.BF16.F32.PACK_AB R25, R31, R26 ;  /* 0x0000001a1f19723e */ /* 0x000fe200000010ff */
[----:B------:R1:W-:Y:S01]  /*6300*/  STS.128 [R65+0x20], R16 ;  /* 0x0000201041007388 */ /* 0x0003e20000000c00 */
[----:B------:R-:W-:Y:S02]  /*6310*/  F2FP.BF16.F32.PACK_AB R26, R29, R28 ;  /* 0x0000001c1d1a723e */ /* 0x000fe400000010ff */
[----:B------:R-:W-:Y:S05]  /*6320*/  F2FP.BF16.F32.PACK_AB R27, R35, R30 ;  /* 0x0000001e231b723e */ /* 0x000fea00000010ff */
[----:B------:R1:W-:Y:S01]  /*6330*/  STS.128 [R64+0x10], R24 ;  /* 0x0000101840007388 */ /* 0x0003e20000000c00 */
[----:B------:R-:W-:Y:S01]  /*6340*/  @!PT LDS RZ, [RZ] ;  /* 0x00000000fffff984 */ /* 0x000fe20000000800 */
[----:B------:R-:W-:Y:S01]  /*6350*/  @!PT LDS RZ, [RZ] ;  /* 0x00000000fffff984 */ /* 0x000fe20000000800 */
[----:B------:R-:W-:Y:S01]  /*6360*/  @!PT LDS RZ, [RZ] ;  /* 0x00000000fffff984 */ /* 0x000fe20000000800 */
[----:B------:R-:W-:Y:S01]  /*6370*/  @!PT LDS RZ, [RZ] ;  /* 0x00000000fffff984 */ /* 0x000fe20000000800 */
[----:B------:R2:W-:Y:S07]  /*6380*/  MEMBAR.ALL.CTA ;  /* 0x0000000000007992 */ /* 0x0005ee0000008000 */
[----:B--2---:R-:W2:Y:S02]  /*6390*/  FENCE.VIEW.ASYNC.S ;  /* 0x00000000000073c6 */ /* 0x004ea40000000000 */
[----:B--2---:R-:W-:Y:S06]  /*63a0*/  BAR.SYNC.DEFER_BLOCKING 0x1, 0x80 ;  /* 0x0042000000007b1d */ /* 0x004fec0000010000 */
[----:B------:R-:W-:Y:S05]  /*63b0*/  @P0 BRA `(.L_x_98) ;  /* 0x00000000001c0947 */ /* 0x000fea0003800000 */
[----:B------:R-:W-:Y:S01]  /*63c0*/  R2UR UR4, R72 ;  /* 0x00000000480472ca */ /* 0x000fe200000e0000 */
[----:B------:R-:W-:Y:S01]  /*63d0*/  UIADD3 UR6, UP0, UPT, UR54, 0x680, URZ ;  /* 0x0000068036067890 */ /* 0x000fe2000ff1e0ff */
[----:B------:R-:W-:Y:S03]  /*63e0*/  UMOV UR43, UR36 ;  /* 0x00000024002b7c82 */ /* 0x000fe60008000000 */
[----:B------:R-:W-:Y:S08]  /*63f0*/  UIADD3.X UR7, UPT, UPT, URZ, UR55, URZ, UP0, !UPT ;  /* 0x00000037ff077290 */ /* 0x000ff000087fe4ff */
[----:B------:R-:W-:Y:S09]  /*6400*/  UIADD3 UR40, UPT, UPT, UR48, 0x200, UR4 ;  /* 0x0000020030287890 */ /* 0x000ff2000fffe004 */
[----:B------:R2:W-:Y:S02]  /*6410*/  UTMASTG.3D [UR40], [UR6] ;  /* 0x00000028060073b5 */ /* 0x0005e40008010000 */
[----:B--2---:R0:W-:Y:S02]  /*6420*/  UTMACMDFLUSH ;  /* 0x00000000000079b7 */ /* 0x0041e40000000000 */
.L_x_98:
[----:B------:R-:W-:Y:S05]  /*6430*/  BSYNC.RECONVERGENT B0 ;  /* 0x0000000000007941 */ /* 0x000fea0003800200 */
.L_x_97:
[----:B------:R-:W-:Y:S01]  /*6440*/  UIADD3 UR40, UPT, UPT, UR56, 0x1, URZ ;  /* 0x0000000138287890 */ /* 0x000fe2000fffe0ff */
[----:B------:R-:W-:Y:S03]  /*6450*/  BSSY.RECONVERGENT B0, `(.L_x_99) ;  /* 0x0000005000007945 */ /* 0x000fe60003800200 */
[----:B------:R-:W-:Y:S04]  /*6460*/  UISETP.NE.AND UP0, UPT, UR40, 0x3, UPT ;  /* 0x000000032800788c */ /* 0x000fe8000bf05270 */
[----:B------:R-:W-:Y:S01]  /*6470*/  USEL UR43, UR40, URZ, UP0 ;  /* 0x000000ff282b7287 */ /* 0x000fe20008000000 */
[----:B------:R-:W-:Y:S11]  /*6480*/  @P0 BRA `(.L_x_100) ;  /* 0x0000000000040947 */ /* 0x000ff60003800000 */
[----:B------:R-:W-:Y:S04]  /*6490*/  DEPBAR.LE SB0, 0x1 ;  /* 0x000080400000791a */ /* 0x000fe80000000000 */
.L_x_100:
[----:B------:R-:W-:Y:S05]  /*64a0*/  BSYNC.RECONVERGENT B0 ;  /* 0x0000000000007941 */ /* 0x000fea0003800200 */
.L_x_99:
[----:B------:R-:W-:Y:S01]  /*64b0*/  BAR.SYNC.DEFER_BLOCKING 0x1, 0x80 ;  /* 0x0042000000007b1d */ /* 0x000fe20000010000 */
[----:B------:R-:W-:Y:S01]  /*64c0*/  ISETP.NE.AND P1, PT, R104, RZ, PT ;  /* 0x000000ff6800720c */ /* 0x000fe20003f25270 */
[----:B------:R-:W-:Y:S01]  /*64d0*/  UISETP.NE.AND UP0, UPT, UR50, URZ, UPT ;  /* 0x000000ff3200728c */ /* 0x000fe2000bf05270 */
[----:B------:R-:W-:Y:S11]  /*64e0*/  LEA R2, R74, UR48, 0x3 ;  /* 0x000000304a027c11 */ /* 0x000ff6000f8e18ff */
[----:B------:R-:W-:Y:S01]  /*64f0*/  @P1 SHF.L.U32 R3, R107, 0x1f, RZ ;  /* 0x0000001f6b031819 */ /* 0x000fe200000006ff */
[----:B------:R-:W-:Y:S06]  /*6500*/  BRA.U !UP0, `(.L_x_101) ;  /* 0x0000000108247547 */ /* 0x000fec000b800000 */
[----:B------:R-:W-:Y:S01]  /*6510*/  IMAD.U32 R4, RZ, RZ, UR49 ;  /* 0x00000031ff047e24 */ /* 0x000fe2000f8e00ff */
[----:B------:R-:W-:Y:S01]  /*6520*/  MOV R0, UR37 ;  /* 0x0000002500007c02 */ /* 0x000fe20008000f00 */
[----:B------:R-:W-:Y:S03]  /*6530*/  UIADD3 UR49, UPT, UPT, UR49, 0x1, URZ ;  /* 0x0000000131317890 */ /* 0x000fe6000fffe0ff */
[----:B------:R-:W-:Y:S01]  /*6540*/  @P1 LEA R4, R4, UR48, 0x3 ;  /* 0x0000003004041c11 */ /* 0x000fe2000f8e18ff */
[----:B------:R-:W-:Y:S04]  /*6550*/  UISETP.NE.AND UP0, UPT, UR49, 0x3, UPT ;  /* 0x000000033100788c */ /* 0x000fe8000bf05270 */
[----:B------:R-:W-:Y:S01]  /*6560*/  @P1 VIADD R4, R4, 0x88 ;  /* 0x0000008804041836 */ /* 0x000fe20000000000 */
[----:B------:R-:W-:Y:S04]  /*6570*/  USEL UR49, UR49, URZ, UP0 ;  /* 0x000000ff31317287 */ /* 0x000fe80008000000 */
[----:B------:R-:W-:Y:S04]  /*6580*/  @P1 PRMT R0, R0, 0x654, R4 ;  /* 0x0000065400001816 */ /* 0x000fe80000000004 */
[----:B------:R2:W-:Y:S04]  /*6590*/  @P1 SYNCS.ARRIVE.TRANS64.RED.A1T0 RZ, [R0+URZ], RZ ;  /* 0x000000ff00ff19a7 */ /* 0x0005e800081004ff */
.L_x_101:
[----:B------:R-:W4:Y:S01]  /*65a0*/  @P1 SYNCS.PHASECHK.TRANS64.TRYWAIT P0, [R2+URZ+0x70], R3 ;  /* 0x00007003020015a7 */ /* 0x000f2200080011ff */
[----:B------:R-:W-:Y:S01]  /*65b0*/  BSSY B1, `(.L_x_102) ;  /* 0x0000015000017945 */ /* 0x000fe20003800000 */
[----:B----4-:R-:W-:Y:S03]  /*65c0*/  @P1 SEL R75, RZ, 0x1, !P0 ;  /* 0x00000001ff4b1807 */ /* 0x010fe60004000000 */
[----:B------:R-:W-:Y:S05]  /*65d0*/  @!P1 BRA `(.L_x_103) ;  /* 0x0000000000489947 */ /* 0x000fea0003800000 */
[----:B------:R-:W-:Y:S01]  /*65e0*/  ISETP.NE.AND P1, PT, R108, RZ, PT ;  /* 0x000000ff6c00720c */ /* 0x000fe20003f25270 */
[----:B------:R-:W-:Y:S01]  /*65f0*/  BSSY B0, `(.L_x_104) ;  /* 0x000000a000007945 */ /* 0x000fe20003800000 */
[----:B------:R-:W-:Y:S11]  /*6600*/  ISETP.NE.AND P0, PT, R75, RZ, PT ;  /* 0x000000ff4b00720c */ /* 0x000ff60003f05270 */
[----:B------:R-:W-:Y:S04]  /*6610*/  @P1 IMAD R74, R74, 0x2000, R99 ;  /* 0x000020004a4a1824 */ /* 0x000fe800078e0263 */
[----:B------:R-:W-:Y:S01]  /*6620*/  @P1 IMAD.IADD R4, R106, 0x1, R74 ;  /* 0x000000016a041824 */ /* 0x000fe200078e024a */
[----:B------:R-:W-:Y:S03]  /*6630*/  @P1 IADD3 R3, PT, PT, R105, R74, RZ ;  /* 0x0000004a69031210 */ /* 0x000fe60007ffe0ff */
[----:B--2---:R-:W-:Y:S01]  /*6640*/  @P1 IMAD.IADD R0, R98, 0x1, R4 ;  /* 0x0000000162001824 */ /* 0x004fe200078e0204 */
[----:B------:R-:W-:Y:S06]  /*6650*/  @P0 BRA `(.L_x_105) ;  /* 0x00000000000c0947 */ /* 0x000fec0003800000 */
[----:B------:R-:W-:Y:S04]  /*6660*/  SHF.L.U32 R107, R107, 0x1f, RZ ;  /* 0x0000001f6b6b7819 */ /* 0x000fe800000006ff */
[----:B------:R-:W2:Y:S02]  /*6670*/  SYNCS.PHASECHK.TRANS64.TRYWAIT P0, [R2+URZ+0x70], R107 ;  /* 0x0000706b020075a7 */ /* 0x000ea400080011ff */
[----:B--2---:R-:W-:Y:S05]  /*6680*/  @!P0 BRA `(.L_x_106) ;  /* 0x0000001800708947 */ /* 0x004fea0003800000 */
.L_x_105:
[----:B------:R-:W-:Y:S05]  /*6690*/  BSYNC B0 ;  /* 0x0000000000007941 */ /* 0x000fea0003800000 */
.L_x_104:
[----:B------:R-:W-:Y:S11]  /*66a0*/  ISETP.NE.AND P0, PT, R108, RZ, PT ;  /* 0x000000ff6c00720c */ /* 0x000ff60003f05270 */
[----:B------:R-:W-:Y:S02]  /*66b0*/  @!UPT UIADD3 URZ, UPT, UPT, URZ, URZ, URZ ;  /* 0x000000fffffff290 */ /* 0x000fe4000fffe0ff */
[----:B------:R4:W1:Y:S04]  /*66c0*/  @P0 LDS.128 R56, [R74] ;  /* 0x000000004a380984 */ /* 0x0008680000000c00 */
[----:B------:R4:W1:Y:S04]  /*66d0*/  @P0 LDS.128 R68, [R3+0x20] ;  /* 0x0000200003440984 */ /* 0x0008680000000c00 */
[----:B------:R4:W1:Y:S04]  /*66e0*/  @P0 LDS.128 R60, [R4+0x10] ;  /* 0x00001000043c0984 */ /* 0x0008680000000c00 */
[----:B------:R4:W1:Y:S02]  /*66f0*/  @P0 LDS.128 R76, [R0+0x10] ;  /* 0x00001000004c0984 */ /* 0x0008640000000c00 */
.L_x_103:
[----:B------:R-:W-:Y:S05]  /*6700*/  BSYNC B1 ;  /* 0x0000000000017941 */ /* 0x000fea0003800000 */
.L_x_102:
[----:B--2-4-:R-:W-:Y:S05]  /*6710*/  VIADD R0, R48, 0x20 ;  /* 0x0000002030007836 */ /* 0x014fea0000000000 */
[----:B------:R-:W-:Y:S04]  /*6720*/  SHF.R.U32.HI R0, RZ, 0x15, R0 ;  /* 0x00000015ff007819 */ /* 0x000fe80000011600 */
[----:B------:R-:W-:Y:S11]  /*6730*/  LOP3.LUT P0, RZ, R0, 0x3, R92, 0x48, !PT ;  /* 0x0000000300ff7812 */ /* 0x000ff6000780485c */
[----:B------:R-:W-:Y:S02]  /*6740*/  @!UPT UIADD3 URZ, UPT, UPT, URZ, URZ, URZ ;  /* 0x000000fffffff290 */ /* 0x000fe4000fffe0ff */
[----:B------:R-:W-:Y:S05]  /*6750*/  @!P0 BRA `(.L_x_107) ;  /* 0x0000000000408947 */ /* 0x000fea0003800000 */
[----:B------:R-:W2:Y:S01]  /*6760*/  LDCU.64 UR8, c[0x4][0x70] ;  /* 0x01000e00ff0877ac */ /* 0x000ea20008000a00 */
[----:B------:R-:W-:Y:S01]  /*6770*/  MOV R3, 0x0 ;  /* 0x0000000000037802 */ /* 0x000fe20000000f00 */
[----:B------:R-:W-:Y:S02]  /*6780*/  HFMA2 R12, -RZ, RZ, 0, 5.9604644775390625e-08 ;  /* 0x00000001ff0c7431 */ /* 0x000fe400000001ff */
[----:B-1----:R-:W-:Y:S02]  /*6790*/  IMAD.MOV.U32 R8, RZ, RZ, 0x192 ;  /* 0x00000192ff087424 */ /* 0x002fe400078e00ff */
[----:B------:R-:W-:Y:S01]  /*67a0*/  IMAD.MOV.U32 R13, RZ, RZ, RZ ;  /* 0x000000ffff0d7224 */ /* 0x000fe200078e00ff */
[----:B------:R-:W1:Y:S01]  /*67b0*/  LDCU.64 UR6, c[0x4][0x78] ;  /* 0x01000f00ff0677ac */ /* 0x000e620008000a00 */
[----:B------:R-:W4:Y:S01]  /*67c0*/  LDC.64 R2, c[0x4][R3] ;  /* 0x0100000003027b82 */ /* 0x000f220000000a00 */
[----:B------:R-:W5:Y:S01]  /*67d0*/  LDCU.64 UR4, c[0x4][0x10] ;  /* 0x01000200ff0477ac */ /* 0x000f620008000a00 */
[----:B--2---:R-:W-:Y:S01]  /*67e0*/  MOV R5, UR9 ;  /* 0x0000000900057c02 */ /* 0x004fe20008000f00 */
[----:B------:R-:W-:Y:S01]  /*67f0*/  IMAD.U32 R4, RZ, RZ, UR8 ;  /* 0x00000008ff047e24 */ /* 0x000fe2000f8e00ff */
[----:B-1----:R-:W-:Y:S01]  /*6800*/  MOV R7, UR7 ;  /* 0x0000000700077c02 */ /* 0x002fe20008000f00 */
[----:B------:R-:W-:Y:S01]  /*6810*/  IMAD.U32 R6, RZ, RZ, UR6 ;  /* 0x00000006ff067e24 */ /* 0x000fe2000f8e00ff */
[----:B-----5:R-:W-:Y:S01]  /*6820*/  MOV R11, UR5 ;  /* 0x00000005000b7c02 */ /* 0x020fe20008000f00 */
[----:B------:R-:W-:Y:S02]  /*6830*/  IMAD.U32 R10, RZ, RZ, UR4 ;  /* 0x00000004ff0a7e24 */ /* 0x000fe4000f8e00ff */
[----:B------:R-:W-:Y:S07]  /*6840*/  LEPC R20, `(.L_x_107) ;  /* 0x000000001014794e */ /* 0x000fee0000000000 */
[----:B---34-:R-:W-:Y:S05]  /*6850*/  CALL.ABS.NOINC R2 ;  /* 0x0000000002007343 */ /* 0x018fea0003c00000 */
.L_x_107:
[----:B------:R-:W-:Y:S01]  /*6860*/  ISETP.NE.AND P0, PT, R100, RZ, PT ;  /* 0x000000ff6400720c */ /* 0x000fe20003f05270 */
[----:B------:R-:W-:Y:S05]  /*6870*/  WARPSYNC.ALL ;  /* 0x0000000000007948 */ /* 0x000fea0003800000 */
[----:B------:R-:W-:Y:S01]  /*6880*/  R2UR UR4, R48 ;  /* 0x00000000300472ca */ /* 0x000fe200000e0000 */
[----:B------:R-:W-:Y:S01]  /*6890*/  USHF.L.U32 UR8, UR43, 0xd, URZ ;  /* 0x0000000d2b087899 */ /* 0x000fe200080006ff */
[----:B------:R-:W-:Y:S01]  /*68a0*/  R2UR UR5, R73 ;  /* 0x00000000490572ca */ /* 0x000fe200000e0000 */
[----:B------:R-:W-:Y:S01]  /*68b0*/  BSSY.RECONVERGENT B0, `(.L_x_108) ;  /* 0x000008e000007945 */ /* 0x000fe20003800200 */
[C---:B-1----:R-:W-:Y:S02]  /*68c0*/  SHF.L.U32 R0, R56.reuse, 0x10, RZ ;  /* 0x0000001038007819 */ /* 0x042fe400000006ff */
[----:B------:R-:W-:Y:S02]  /*68d0*/  LOP3.LUT R2, R56, 0xffff0000, RZ, 0xc0, !PT ;  /* 0xffff000038027812 */ /* 0x000fe400078ec0ff */
[C---:B------:R-:W-:Y:S02]  /*68e0*/  SHF.L.U32 R3, R57.reuse, 0x10, RZ ;  /* 0x0000001039037819 */ /* 0x040fe400000006ff */
[----:B------:R-:W-:Y:S02]  /*68f0*/  LOP3.LUT R48, R57, 0xffff0000, RZ, 0xc0, !PT ;  /* 0xffff000039307812 */ /* 0x000fe400078ec0ff */
[C---:B------:R-:W-:Y:S01]  /*6900*/  SHF.L.U32 R50, R58.reuse, 0x10, RZ ;  /* 0x000000103a327819 */ /* 0x040fe200000006ff */
[----:B------:R-:W1:Y:S01]  /*6910*/  LDTM.x32 R4, tmem[UR4+0x20] ;  /* 0x00002004000479ee */ /* 0x000e6200082c0000 */
[----:B------:R-:W-:Y:S01]  /*6920*/  LOP3.LUT R51, R58, 0xffff0000, RZ, 0xc0, !PT ;  /* 0xffff00003a337812 */ /* 0x000fe200078ec0ff */
[----:B------:R-:W-:Y:S01]  /*6930*/  NOP ;  /* 0x0000000000007918 */ /* 0x000fe20000000000 */
[C---:B------:R-:W-:Y:S01]  /*6940*/  SHF.L.U32 R52, R59.reuse, 0x10, RZ ;  /* 0x000000103b347819 */ /* 0x040fe200000006ff */
[----:B------:R-:W-:Y:S01]  /*6950*/  UIADD3 UR5, UPT, UPT, UR5, 0xf0, URZ ;  /* 0x000000f005057890 */ /* 0x000fe2000fffe0ff */
[----:B------:R-:W-:Y:S02]  /*6960*/  LOP3.LUT R53, R59, 0xffff0000, RZ, 0xc0, !PT ;  /* 0xffff00003b357812 */ /* 0x000fe400078ec0ff */
[C---:B------:R-:W-:Y:S01]  /*6970*/  SHF.L.U32 R54, R60.reuse, 0x10, RZ ;  /* 0x000000103c367819 */ /* 0x040fe200000006ff */
[----:B------:R-:W-:Y:S01]  /*6980*/  UPRMT UR5, UR37, 0x654, UR5 ;  /* 0x0000065425057896 */ /* 0x000fe20008000005 */
[----:B------:R-:W-:Y:S02]  /*6990*/  LOP3.LUT R55, R60, 0xffff0000, RZ, 0xc0, !PT ;  /* 0xffff00003c377812 */ /* 0x000fe400078ec0ff */
[C---:B------:R-:W-:Y:S02]  /*69a0*/  SHF.L.U32 R56, R61.reuse, 0x10, RZ ;  /* 0x000000103d387819 */ /* 0x040fe400000006ff */
[----:B------:R-:W-:Y:S02]  /*69b0*/  LOP3.LUT R57, R61, 0xffff0000, RZ, 0xc0, !PT ;  /* 0xffff00003d397812 */ /* 0x000fe400078ec0ff */
[C---:B------:R-:W-:Y:S02]  /*69c0*/  SHF.L.U32 R58, R62.reuse, 0x10, RZ ;  /* 0x000000103e3a7819 */ /* 0x040fe400000006ff */
[----:B------:R-:W-:Y:S01]  /*69d0*/  LOP3.LUT R59, R62, 0xffff0000, RZ, 0xc0, !PT ;  /* 0xffff00003e3b7812 */ /* 0x000fe200078ec0ff */
[----:B-1----:R-:W-:Y:S01]  /*69e0*/  SYNCS.ARRIVE.TRANS64.RED.A1T0 RZ, [UR5], RZ ;  /* 0x000000ffffff79a7 */ /* 0x002fe20008100405 */
[C---:B------:R-:W-:Y:S02]  /*69f0*/  SHF.L.U32 R60, R63.reuse, 0x10, RZ ;  /* 0x000000103f3c7819 */ /* 0x040fe400000006ff */
[----:B------:R-:W-:Y:S02]  /*6a00*/  LOP3.LUT R61, R63, 0xffff0000, RZ, 0xc0, !PT ;  /* 0xffff00003f3d7812 */ /* 0x000fe400078ec0ff */
[C---:B------:R-:W-:Y:S01]  /*6a10*/  SHF.L.U32 R62, R68.reuse, 0x10, RZ ;  /* 0x00000010443e7819 */ /* 0x040fe200000006ff */
[C---:B------:R-:W-:Y:S01]  /*6a20*/  FMUL R4, R47.reuse, R4 ;  /* 0x000000042f047220 */ /* 0x040fe20000400000 */
[----:B------:R-:W-:Y:S01]  /*6a30*/  LOP3.LUT R63, R68, 0xffff0000, RZ, 0xc0, !PT ;  /* 0xffff0000443f7812 */ /* 0x000fe200078ec0ff */
[----:B------:R-:W-:Y:S01]  /*6a40*/  FMUL R5, R47, R5 ;  /* 0x000000052f057220 */ /* 0x000fe20000400000 */
[----:B---3--:R-:W-:Y:S01]  /*6a50*/  SHF.L.U32 R64, R69, 0x10, RZ ;  /* 0x0000001045407819 */ /* 0x008fe200000006ff */
[----:B------:R-:W-:Y:S01]  /*6a60*/  FMUL R6, R47, R6 ;  /* 0x000000062f067220 */ /* 0x000fe20000400000 */
[----:B------:R-:W-:Y:S01]  /*6a70*/  LOP3.LUT R65, R69, 0xffff0000, RZ, 0xc0, !PT ;  /* 0xffff000045417812 */ /* 0x000fe200078ec0ff */
[----:B------:R-:W-:Y:S01]  /*6a80*/  FMUL R7, R47, R7 ;  /* 0x000000072f077220 */ /* 0x000fe20000400000 */
[----:B------:R-:W-:Y:S01]  /*6a90*/  SHF.L.U32 R66, R70, 0x10, RZ ;  /* 0x0000001046427819 */ /* 0x000fe200000006ff */
[----:B------:R-:W-:Y:S01]  /*6aa0*/  FFMA R4, R49, R0, R4 ;  /* 0x0000000031047223 */ /* 0x000fe20000000004 */
[C---:B------:R-:W-:Y:S01]  /*6ab0*/  SHF.L.U32 R74, R78.reuse, 0x10, RZ ;  /* 0x000000104e4a7819 */ /* 0x040fe200000006ff */
[----:B------:R-:W-:Y:S01]  /*6ac0*/  FMUL R8, R47, R8 ;  /* 0x000000082f087220 */ /* 0x000fe20000400000 */
[----:B------:R-:W-:Y:S01]  /*6ad0*/  LOP3.LUT R75, R78, 0xffff0000, RZ, 0xc0, !PT ;  /* 0xffff00004e4b7812 */ /* 0x000fe200078ec0ff */
[C---:B------:R-:W-:Y:S01]  /*6ae0*/  FFMA R5, R49.reuse, R2, R5 ;  /* 0x0000000231057223 */ /* 0x040fe20000000005 */
[----:B------:R-:W-:Y:S01]  /*6af0*/  LOP3.LUT R67, R70, 0xffff0000, RZ, 0xc0, !PT ;  /* 0xffff000046437812 */ /* 0x000fe200078ec0ff */
[C---:B------:R-:W-:Y:S01]  /*6b00*/  FFMA R6, R49.reuse, R3, R6 ;  /* 0x0000000331067223 */ /* 0x040fe20000000006 */
[----:B------:R-:W-:Y:S01]  /*6b10*/  FFMA R7, R49, R48, R7 ;  /* 0x0000003031077223 */ /* 0x000fe20000000007 */
[----:B------:R-:W-:Y:S01]  /*6b20*/  IADD3 R78, PT, PT, R99, UR8, RZ ;  /* 0x00000008634e7c10 */ /* 0x000fe2000fffe0ff */
[----:B------:R-:W-:Y:S01]  /*6b30*/  FFMA R8, R49, R50, R8 ;  /* 0x0000003231087223 */ /* 0x000fe20000000008 */
[----:B------:R-:W-:Y:S01]  /*6b40*/  F2FP.BF16.F32.PACK_AB R4, R5, R4 ;  /* 0x000000040504723e */ /* 0x000fe200000010ff */
[----:B------:R-:W-:Y:S01]  /*6b50*/  FMUL R9, R47, R9 ;  /* 0x000000092f097220 */ /* 0x000fe20000400000 */
[----:B------:R-:W-:Y:S01]  /*6b60*/  F2FP.BF16.F32.PACK_AB R5, R7, R6 ;  /* 0x000000060705723e */ /* 0x000fe200000010ff */
[----:B------:R-:W-:Y:S01]  /*6b70*/  FMUL R0, R47, R10 ;  /* 0x0000000a2f007220 */ /* 0x000fe20000400000 */
[-C--:B------:R-:W-:Y:S01]  /*6b80*/  IADD3 R106, PT, PT, R106, R78.reuse, RZ ;  /* 0x0000004e6a6a7210 */ /* 0x080fe20007ffe0ff */
[----:B------:R-:W-:Y:S01]  /*6b90*/  FFMA R9, R49, R51, R9 ;  /* 0x0000003331097223 */ /* 0x000fe20000000009 */
[----:B------:R-:W-:Y:S01]  /*6ba0*/  IADD3 R105, PT, PT, R105, R78, RZ ;  /* 0x0000004e69697210 */ /* 0x000fe20007ffe0ff */
[----:B------:R-:W-:Y:S01]  /*6bb0*/  FFMA R0, R49, R52, R0 ;  /* 0x0000003431007223 */ /* 0x000fe20000000000 */
[C---:B------:R-:W-:Y:S01]  /*6bc0*/  FMUL R2, R47.reuse, R11 ;  /* 0x0000000b2f027220 */ /* 0x040fe20000400000 */
[----:B------:R-:W-:Y:S01]  /*6bd0*/  FMUL R3, R47, R12 ;  /* 0x0000000c2f037220 */ /* 0x000fe20000400000 */
[----:B------:R-:W-:Y:S01]  /*6be0*/  F2FP.BF16.F32.PACK_AB R6, R9, R8 ;  /* 0x000000080906723e */ /* 0x000fe200000010ff */
[----:B------:R-:W-:Y:S01]  /*6bf0*/  FMUL R10, R47, R13 ;  /* 0x0000000d2f0a7220 */ /* 0x000fe20000400000 */
[C---:B------:R-:W-:Y:S01]  /*6c00*/  FFMA R2, R49.reuse, R53, R2 ;  /* 0x0000003531027223 */ /* 0x040fe20000000002 */
[----:B------:R-:W-:Y:S01]  /*6c10*/  FFMA R3, R49, R54, R3 ;  /* 0x0000003631037223 */ /* 0x000fe20000000003 */
[----:B------:R-:W-:Y:S01]  /*6c20*/  FMUL R11, R47, R14 ;  /* 0x0000000e2f0b7220 */ /* 0x000fe20000400000 */
[----:B------:R-:W-:Y:S01]  /*6c30*/  FFMA R10, R49, R55, R10 ;  /* 0x00000037310a7223 */ /* 0x000fe2000000000a */
[C---:B------:R-:W-:Y:S01]  /*6c40*/  FMUL R15, R47.reuse, R15 ;  /* 0x0000000f2f0f7220 */ /* 0x040fe20000400000 */
[C---:B------:R-:W-:Y:S01]  /*6c50*/  FMUL R12, R47.reuse, R16 ;  /* 0x000000102f0c7220 */ /* 0x040fe20000400000 */
[----:B------:R-:W-:Y:S01]  /*6c60*/  FMUL R13, R47, R17 ;  /* 0x000000112f0d7220 */ /* 0x000fe20000400000 */
[----:B------:R-:W-:Y:S01]  /*6c70*/  FFMA R11, R49, R56, R11 ;  /* 0x00000038310b7223 */ /* 0x000fe2000000000b */
[----:B------:R-:W-:Y:S01]  /*6c80*/  FMUL R14, R47, R18 ;  /* 0x000000122f0e7220 */ /* 0x000fe20000400000 */
[----:B------:R-:W-:Y:S01]  /*6c90*/  FFMA R15, R49, R57, R15 ;  /* 0x00000039310f7223 */ /* 0x000fe2000000000f */
[----:B------:R-:W-:Y:S01]  /*6ca0*/  FMUL R19, R47, R19 ;  /* 0x000000132f137220 */ /* 0x000fe20000400000 */
[----:B------:R-:W-:Y:S01]  /*6cb0*/  F2FP.BF16.F32.PACK_AB R7, R2, R0 ;  /* 0x000000000207723e */ /* 0x000fe200000010ff */
[----:B------:R-:W-:Y:S01]  /*6cc0*/  FFMA R12, R49, R58, R12 ;  /* 0x0000003a310c7223 */ /* 0x000fe2000000000c */
[----:B------:R-:W-:Y:S01]  /*6cd0*/  FMUL R16, R47, R20 ;  /* 0x000000142f107220 */ /* 0x000fe20000400000 */
[----:B------:R-:W-:Y:S01]  /*6ce0*/  FFMA R13, R49, R59, R13 ;  /* 0x0000003b310d7223 */ /* 0x000fe2000000000d */
[----:B------:R-:W-:Y:S01]  /*6cf0*/  FMUL R17, R47, R21 ;  /* 0x000000152f117220 */ /* 0x000fe20000400000 */
[----:B------:R1:W-:Y:S01]  /*6d00*/  STS.128 [R99+UR8], R4 ;  /* 0x0000000463007988 */ /* 0x0003e20008000c08 */
[----:B------:R-:W-:Y:S01]  /*6d10*/  SHF.L.U32 R68, R71, 0x10, RZ ;  /* 0x0000001047447819 */ /* 0x000fe200000006ff */
[----:B------:R-:W-:Y:S01]  /*6d20*/  FFMA R14, R49, R60, R14 ;  /* 0x0000003c310e7223 */ /* 0x000fe2000000000e */
[----:B------:R-:W-:Y:S01]  /*6d30*/  LOP3.LUT R69, R71, 0xffff0000, RZ, 0xc0, !PT ;  /* 0xffff000047457812 */ /* 0x000fe200078ec0ff */
[----:B------:R-:W-:Y:S01]  /*6d40*/  FMUL R18, R47, R22 ;  /* 0x000000162f127220 */ /* 0x000fe20000400000 */
[----:B------:R-:W-:Y:S01]  /*6d50*/  SHF.L.U32 R70, R76, 0x10, RZ ;  /* 0x000000104c467819 */ /* 0x000fe200000006ff */
[----:B------:R-:W-:Y:S01]  /*6d60*/  FFMA R19, R49, R61, R19 ;  /* 0x0000003d31137223 */ /* 0x000fe20000000013 */
[----:B------:R-:W-:Y:S01]  /*6d70*/  FMUL R23, R47, R23 ;  /* 0x000000172f177220 */ /* 0x000fe20000400000 */
[----:B------:R-:W-:Y:S01]  /*6d80*/  FFMA R16, R49, R62, R16 ;  /* 0x0000003e31107223 */ /* 0x000fe20000000010 */
[----:B------:R-:W-:Y:S01]  /*6d90*/  FMUL R20, R47, R24 ;  /* 0x000000182f147220 */ /* 0x000fe20000400000 */
[----:B------:R-:W-:Y:S01]  /*6da0*/  FFMA R17, R49, R63, R17 ;  /* 0x0000003f31117223 */ /* 0x000fe20000000011 */
[----:B------:R-:W-:Y:S01]  /*6db0*/  FMUL R21, R47, R25 ;  /* 0x000000192f157220 */ /* 0x000fe20000400000 */
[----:B------:R-:W-:Y:S01]  /*6dc0*/  FFMA R18, R49, R64, R18 ;  /* 0x0000004031127223 */ /* 0x000fe20000000012 */
[----:B------:R-:W-:Y:S01]  /*6dd0*/  FMUL R22, R47, R26 ;  /* 0x0000001a2f167220 */ /* 0x000fe20000400000 */
[----:B------:R-:W-:Y:S01]  /*6de0*/  F2FP.BF16.F32.PACK_AB R8, R10, R3 ;  /* 0x000000030a08723e */ /* 0x000fe200000010ff */
[----:B------:R-:W-:Y:S01]  /*6df0*/  FFMA R23, R49, R65, R23 ;  /* 0x0000004131177223 */ /* 0x000fe20000000017 */
[----:B------:R-:W-:Y:S01]  /*6e00*/  F2FP.BF16.F32.PACK_AB R9, R15, R11 ;  /* 0x0000000b0f09723e */ /* 0x000fe200000010ff */
[----:B------:R-:W-:Y:S01]  /*6e10*/  FMUL R27, R47, R27 ;  /* 0x0000001b2f1b7220 */ /* 0x000fe20000400000 */
[----:B------:R-:W-:Y:S01]  /*6e20*/  F2FP.BF16.F32.PACK_AB R10, R13, R12 ;  /* 0x0000000c0d0a723e */ /* 0x000fe200000010ff */
[----:B------:R-:W-:Y:S01]  /*6e30*/  FFMA R20, R49, R66, R20 ;  /* 0x0000004231147223 */ /* 0x000fe20000000014 */
[----:B------:R-:W-:Y:S01]  /*6e40*/  F2FP.BF16.F32.PACK_AB R11, R19, R14 ;  /* 0x0000000e130b723e */ /* 0x000fe200000010ff */
[----:B------:R-:W-:Y:S01]  /*6e50*/  FMUL R24, R47, R28 ;  /* 0x0000001c2f187220 */ /* 0x000fe20000400000 */
[----:B------:R-:W-:Y:S01]  /*6e60*/  LOP3.LUT R71, R76, 0xffff0000, RZ, 0xc0, !PT ;  /* 0xffff00004c477812 */ /* 0x000fe200078ec0ff */
[----:B------:R-:W-:Y:S01]  /*6e70*/  FFMA R21, R49, R67, R21 ;  /* 0x0000004331157223 */ /* 0x000fe20000000015 */
[----:B------:R-:W-:Y:S01]  /*6e80*/  SHF.L.U32 R72, R77, 0x10, RZ ;  /* 0x000000104d487819 */ /* 0x000fe200000006ff */
[----:B------:R1:W-:Y:S01]  /*6e90*/  STS.128 [R106+0x10], R8 ;  /* 0x000010086a007388 */ /* 0x0003e20000000c00 */
[----:B------:R-:W-:Y:S01]  /*6ea0*/  FMUL R25, R47, R29 ;  /* 0x0000001d2f197220 */ /* 0x000fe20000400000 */
[----:B------:R-:W-:Y:S01]  /*6eb0*/  FFMA R22, R49, R68, R22 ;  /* 0x0000004431167223 */ /* 0x000fe20000000016 */
[----:B------:R-:W-:Y:S01]  /*6ec0*/  LOP3.LUT R73, R77, 0xffff0000, RZ, 0xc0, !PT ;  /* 0xffff00004d497812 */ /* 0x000fe200078ec0ff */
[----:B------:R-:W-:Y:S01]  /*6ed0*/  FMUL R26, R47, R30 ;  /* 0x0000001e2f1a7220 */ /* 0x000fe20000400000 */
[----:B------:R-:W-:Y:S01]  /*6ee0*/  FFMA R27, R49, R69, R27 ;  /* 0x00000045311b7223 */ /* 0x000fe2000000001b */
[----:B------:R-:W-:Y:S01]  /*6ef0*/  FMUL R31, R47, R31 ;  /* 0x0000001f2f1f7220 */ /* 0x000fe20000400000 */
[----:B------:R-:W-:Y:S01]  /*6f00*/  FFMA R24, R49, R70, R24 ;  /* 0x0000004631187223 */ /* 0x000fe20000000018 */
[----:B------:R-:W-:Y:S01]  /*6f10*/  FMUL R28, R47, R32 ;  /* 0x000000202f1c7220 */ /* 0x000fe20000400000 */
[----:B------:R-:W-:Y:S01]  /*6f20*/  FFMA R25, R49, R71, R25 ;  /* 0x0000004731197223 */ /* 0x000fe20000000019 */
[----:B------:R-:W-:Y:S01]  /*6f30*/  SHF.L.U32 R76, R79, 0x10, RZ ;  /* 0x000000104f4c7819 */ /* 0x000fe200000006ff */
[----:B------:R-:W-:Y:S01]  /*6f40*/  FMUL R29, R47, R33 ;  /* 0x000000212f1d7220 */ /* 0x000fe20000400000 */
[----:B------:R-:W-:Y:S01]  /*6f50*/  F2FP.BF16.F32.PACK_AB R16, R17, R16 ;  /* 0x000000101110723e */ /* 0x000fe200000010ff */
[----:B------:R-:W-:Y:S01]  /*6f60*/  FFMA R26, R49, R72, R26 ;  /* 0x00000048311a7223 */ /* 0x000fe2000000001a */
[----:B------:R-:W-:Y:S01]  /*6f70*/  LOP3.LUT R77, R79, 0xffff0000, RZ, 0xc0, !PT ;  /* 0xffff00004f4d7812 */ /* 0x000fe200078ec0ff */
[----:B------:R-:W-:Y:S01]  /*6f80*/  FMUL R30, R47, R34 ;  /* 0x000000222f1e7220 */ /* 0x000fe20000400000 */
[----:B------:R-:W-:Y:S01]  /*6f90*/  F2FP.BF16.F32.PACK_AB R17, R23, R18 ;  /* 0x000000121711723e */ /* 0x000fe200000010ff */
[----:B------:R-:W-:Y:S01]  /*6fa0*/  FFMA R31, R49, R73, R31 ;  /* 0x00000049311f7223 */ /* 0x000fe2000000001f */
[----:B------:R-:W-:Y:S01]  /*6fb0*/  FMUL R35, R47, R35 ;  /* 0x000000232f237220 */ /* 0x000fe20000400000 */
[----:B------:R-:W-:Y:S01]  /*6fc0*/  F2FP.BF16.F32.PACK_AB R18, R21, R20 ;  /* 0x000000141512723e */ /* 0x000fe200000010ff */
[----:B------:R-:W-:Y:S01]  /*6fd0*/  FFMA R28, R49, R74, R28 ;  /* 0x0000004a311c7223 */ /* 0x000fe2000000001c */
[----:B------:R-:W-:Y:S01]  /*6fe0*/  F2FP.BF16.F32.PACK_AB R19, R27, R22 ;  /* 0x000000161b13723e */ /* 0x000fe200000010ff */
[C---:B------:R-:W-:Y:S01]  /*6ff0*/  FFMA R29, R49.reuse, R75, R29 ;  /* 0x0000004b311d7223 */ /* 0x040fe2000000001d */
[C---:B------:R-:W-:Y:S01]  /*7000*/  FFMA R30, R49.reuse, R76, R30 ;  /* 0x0000004c311e7223 */ /* 0x040fe2000000001e */
[----:B------:R-:W-:Y:S01]  /*7010*/  FFMA R35, R49, R77, R35 ;  /* 0x0000004d31237223 */ /* 0x000fe20000000023 */
[----:B------:R-:W-:Y:S01]  /*7020*/  F2FP.BF16.F32.PACK_AB R24, R25, R24 ;  /* 0x000000181918723e */ /* 0x000fe200000010ff */
[----:B------:R1:W-:Y:S01]  /*7030*/  STS.128 [R105+0x20], R16 ;  /* 0x0000201069007388 */ /* 0x0003e20000000c00 */
[----:B------:R-:W-:Y:S02]  /*7040*/  F2FP.BF16.F32.PACK_AB R25, R31, R26 ;  /* 0x0000001a1f19723e */ /* 0x000fe400000010ff */
[----:B------:R-:W-:Y:S02]  /*7050*/  F2FP.BF16.F32.PACK_AB R26, R29, R28 ;  /* 0x0000001c1d1a723e */ /* 0x000fe400000010ff */
[----:B------:R-:W-:Y:S02]  /*7060*/  F2FP.BF16.F32.PACK_AB R27, R35, R30 ;  /* 0x0000001e231b723e */ /* 0x000fe400000010ff */
[----:B------:R-:W-:Y:S05]  /*7070*/  IADD3 R0, PT, PT, R98, R106, RZ ;  /* 0x0000006a62007210 */ /* 0x000fea0007ffe0ff */
        /* <DEDUP_REMOVED lines=9> */
[----:B------:R-:W-:Y:S02]  /*7110*/  UIADD3 UR10, UP0, UPT, UR54, 0x680, URZ ;  /* 0x00000680360a7890 */ /* 0x000fe4000ff1e0ff */
[----:B------:R-:W-:Y:S02]  /*7120*/  UIADD3 UR5, UPT, UPT, UR41, 0x20, URZ ;  /* 0x0000002029057890 */ /* 0x000fe4000fffe0ff */
[----:B------:R-:W-:Y:S02]  /*7130*/  UIADD3 UR4, UPT, UPT, UR48, 0x200, UR8 ;  /* 0x0000020030047890 */ /* 0x000fe4000fffe008 */
[----:B------:R-:W-:Y:S01]  /*7140*/  UIADD3.X UR11, UPT, UPT, URZ, UR55, URZ, UP0, !UPT ;  /* 0x00000037ff0b7290 */ /* 0x000fe200087fe4ff */
[----:B------:R-:W-:Y:S01]  /*7150*/  UMOV UR6, UR42 ;  /* 0x0000002a00067c82 */ /* 0x000fe20008000000 */
[----:B------:R-:W-:Y:S07]  /*7160*/  UMOV UR7, UR36 ;  /* 0x0000002400077c82 */ /* 0x000fee0008000000 */
[----:B------:R2:W-:Y:S02]  /*7170*/  UTMASTG.3D [UR4], [UR10] ;  /* 0x000000040a0073b5 */ /* 0x0005e40008010000 */
[----:B--2---:R0:W-:Y:S02]  /*7180*/  UTMACMDFLUSH ;  /* 0x00000000000079b7 */ /* 0x0041e40000000000 */
.L_x_109:
[----:B------:R-:W-:Y:S05]  /*7190*/  BSYNC.RECONVERGENT B0 ;  /* 0x0000000000007941 */ /* 0x000fea0003800200 */
.L_x_108:
[----:B------:R-:W-:Y:S01]  /*71a0*/  UIADD3 UR43, UPT, UPT, UR43, 0x1, URZ ;  /* 0x000000012b2b7890 */ /* 0x000fe2000fffe0ff */
[----:B------:R-:W-:Y:S03]  /*71b0*/  BSSY.RECONVERGENT B0, `(.L_x_110) ;  /* 0x0000008000007945 */ /* 0x000fe60003800200 */
[----:B------:R-:W-:Y:S04]  /*71c0*/  UISETP.NE.AND UP0, UPT, UR43, 0x3, UPT ;  /* 0x000000032b00788c */ /* 0x000fe8000bf05270 */
[----:B------:R-:W-:Y:S02]  /*71d0*/  UISETP.EQ.XOR UP1, UPT, UR40, 0x3, !UP0 ;  /* 0x000000032800788c */ /* 0x000fe4000c722a70 */
[----:B------:R-:W-:Y:S02]  /*71e0*/  USEL UR56, UR43, URZ, UP0 ;  /* 0x000000ff2b387287 */ /* 0x000fe40008000000 */
[----:B------:R-:W-:Y:S04]  /*71f0*/  USEL UR4, URZ, 0x1, !UP1 ;  /* 0x00000001ff047887 */ /* 0x000fe8000c800000 */
[----:B------:R-:W-:Y:S01]  /*7200*/  ULOP3.LUT UR51, UR51, UR4, URZ, 0x3c, !UPT ;  /* 0x0000000433337292 */ /* 0x000fe2000f8e3cff */
[----:B------:R-:W-:Y:S11]  /*7210*/  @P0 BRA `(.L_x_111) ;  /* 0x0000000000040947 */ /* 0x000ff60003800000 */
[----:B------:R-:W-:Y:S04]  /*7220*/  DEPBAR.LE SB0, 0x1 ;  /* 0x000080400000791a */ /* 0x000fe80000000000 */
.L_x_111:
[----:B------:R-:W-:Y:S05]  /*7230*/  BSYNC.RECONVERGENT B0 ;  /* 0x0000000000007941 */ /* 0x000fea0003800200 */
.L_x_110:
[----:B------:R-:W-:Y:S01]  /*7240*/  BAR.SYNC.DEFER_BLOCKING 0x1, 0x80 ;  /* 0x0042000000007b1d */ /* 0x000fe20000010000 */
[----:B------:R-:W-:Y:S01]  /*7250*/  UISETP.NE.AND UP0, UPT, UR50, -0x2, UPT ;  /* 0xfffffffe3200788c */ /* 0x000fe2000bf05270 */
[----:B------:R-:W-:Y:S08]  /*7260*/  IADD3 R45, PT, PT, R45, 0x1, RZ ;  /* 0x000000012d2d7810 */ /* 0x000ff00007ffe0ff */
[----:B------:R-:W-:Y:S05]  /*7270*/  BRA.U !UP0, `(.L_x_112) ;  /* 0x0000000108287547 */ /* 0x000fea000b800000 */
[----:B------:R-:W-:Y:S01]  /*7280*/  ISETP.NE.AND P0, PT, R104, RZ, PT ;  /* 0x000000ff6800720c */ /* 0x000fe20003f05270 */
[----:B------:R-:W-:Y:S01]  /*7290*/  IMAD.U32 R2, RZ, RZ, UR49 ;  /* 0x00000031ff027e24 */ /* 0x000fe2000f8e00ff */
[----:B------:R-:W-:Y:S01]  /*72a0*/  UIADD3 UR49, UPT, UPT, UR49, 0x1, URZ ;  /* 0x0000000131317890 */ /* 0x000fe2000fffe0ff */
[----:B-1----:R-:W-:Y:S03]  /*72b0*/  IMAD.U32 R0, RZ, RZ, UR37 ;  /* 0x00000025ff007e24 */ /* 0x002fe6000f8e00ff */
[----:B------:R-:W-:Y:S04]  /*72c0*/  UISETP.NE.AND UP0, UPT, UR49, 0x3, UPT ;  /* 0x000000033100788c */ /* 0x000fe8000bf05270 */
[----:B------:R-:W-:Y:S03]  /*72d0*/  USEL UR49, UR49, URZ, UP0 ;  /* 0x000000ff31317287 */ /* 0x000fe60008000000 */
[----:B------:R-:W-:Y:S05]  /*72e0*/  @P0 LEA R2, R2, UR48, 0x3 ;  /* 0x0000003002020c11 */ /* 0x000fea000f8e18ff */
[----:B------:R-:W-:Y:S05]  /*72f0*/  @P0 VIADD R2, R2, 0x88 ;  /* 0x0000008802020836 */ /* 0x000fea0000000000 */
[----:B------:R-:W-:Y:S04]  /*7300*/  @P0 PRMT R0, R0, 0x654, R2 ;  /* 0x0000065400000816 */ /* 0x000fe80000000002 */
[----:B------:R2:W-:Y:S03]  /*7310*/  @P0 SYNCS.ARRIVE.TRANS64.RED.A1T0 RZ, [R0+URZ], RZ ;  /* 0x000000ff00ff09a7 */ /* 0x0005e600081004ff */
.L_x_112:
[----:B------:R-:W-:Y:S01]  /*7320*/  ISETP.NE.AND P2, PT, R101, RZ, PT ;  /* 0x000000ff6500720c */ /* 0x000fe20003f45270 */
[----:B------:R-:W-:Y:S01]  /*7330*/  UIADD3 UR50, UPT, UPT, UR50, 0x2, URZ ;  /* 0x0000000232327890 */ /* 0x000fe2000fffe0ff */
[----:B------:R-:W-:Y:S01]  /*7340*/  ISETP.NE.AND P0, PT, R103, 0x2, PT ;  /* 0x000000026700780c */ /* 0x000fe20003f05270 */
[----:B------:R-:W-:Y:S01]  /*7350*/  IMAD.IADD R14, R43, 0x1, R86 ;  /* 0x000000012b0e7824 */ /* 0x000fe200078e0256 */
[----:B------:R-:W-:Y:S01]  /*7360*/  ISETP.NE.AND P1, PT, R45, 0x4, PT ;  /* 0x000000042d00780c */ /* 0x000fe20003f25270 */
[----:B------:R-:W-:Y:S01]  /*7370*/  IMAD.IADD R15, R44, 0x1, R87 ;  /* 0x000000012c0f7824 */ /* 0x000fe200078e0257 */
[----:B------:R-:W-:Y:S02]  /*7380*/  SEL R2, RZ, 0x1, P0 ;  /* 0x00000001ff027807 */ /* 0x000fe40000000000 */
[----:B-12---:R-:W-:Y:S02]  /*7390*/  SEL R0, RZ, 0x1, P1 ;  /* 0x00000001ff007807 */ /* 0x006fe40000800000 */
[----:B------:R-:W-:Y:S02]  /*73a0*/  LOP3.LUT R96, R96, R2, RZ, 0x3c, !PT ;  /* 0x0000000260607212 */ /* 0x000fe400078e3cff */
[----:B------:R-:W-:Y:S02]  /*73b0*/  LOP3.LUT R97, R97, R0, RZ, 0x3c, !PT ;  /* 0x0000000061617212 */ /* 0x000fe400078e3cff */
[----:B------:R-:W-:Y:S02]  /*73c0*/  @P2 R2UR UR36, R95 ;  /* 0x000000005f2422ca */ /* 0x000fe400000e0000 */
[----:B------:R-:W-:Y:S02]  /*73d0*/  SEL R103, R103, RZ, P0 ;  /* 0x000000ff67677207 */ /* 0x000fe40000000000 */
[----:B------:R-:W-:Y:S01]  /*73e0*/  SEL R45, R45, RZ, P1 ;  /* 0x000000ff2d2d7207 */ /* 0x000fe20000800000 */
[----:B------:R-:W-:Y:S10]  /*73f0*/  @P2 BRA `(.L_x_113) ;  /* 0xffffffd800042947 */ /* 0x000ff4000383ffff */
[----:B------:R-:W-:-:S09]  /*7400*/  UISETP.NE.AND UP0, UPT, UR53, URZ, UPT ;  /* 0x000000ff3500728c */ /* 0x000fd2000bf05270 */
[----:B------:R-:W-:Y:S05]  /*7410*/  BRA.U !UP0, `(.L_x_114) ;  /* 0x0000000108487547 */ /* 0x000fea000b800000 */
[----:B------:R-:W1:Y:S02]  /*7420*/  LDCU.64 UR4, c[0x0][0x890] ;  /* 0x00011200ff0477ac */ /* 0x000e640008000a00 */
[----:B-1----:R-:W-:-:S04]  /*7430*/  UISETP.NE.U32.AND UP0, UPT, UR4, URZ, UPT ;  /* 0x000000ff0400728c */ /* 0x002fc8000bf05070 */
[----:B------:R-:W-:-:S09]  /*7440*/  UISETP.NE.AND.EX UP0, UPT, UR5, URZ, UPT, UP0 ;  /* 0x000000ff0500728c */ /* 0x000fd2000bf05300 */
[----:B------:R-:W-:Y:S05]  /*7450*/  BRA.U UP0, `(.L_x_115) ;  /* 0x00000001000c7547 */ /* 0x000fea000b800000 */
[----:B------:R-:W-:-:S13]  /*7460*/  FSETP.NEU.AND P0, PT, R49, RZ, PT ;  /* 0x000000ff3100720b */ /* 0x000fda0003f0d000 */
[----:B------:R-:W-:Y:S05]  /*7470*/  @!P0 EXIT ;  /* 0x000000000000894d */ /* 0x000fea0003800000 */
[----:B------:R-:W-:Y:S05]  /*7480*/  BRA `(.L_x_114) ;  /* 0x00000000002c7947 */ /* 0x000fea0003800000 */
.L_x_115:
[----:B------:R-:W-:Y:S01]  /*7490*/  ISETP.NE.AND P0, PT, R102, RZ, PT ;  /* 0x000000ff6600720c */ /* 0x000fe20003f05270 */
[----:B------:R-:W-:-:S12]  /*74a0*/  BSSY.RECONVERGENT B0, `(.L_x_114) ;  /* 0x0000009000007945 */ /* 0x000fd80003800200 */
[----:B------:R-:W-:Y:S05]  /*74b0*/  @P0 BRA `(.L_x_116) ;  /* 0x0000000000140947 */ /* 0x000fea0003800000 */
[----:B------:R-:W1:Y:S02]  /*74c0*/  LDCU.64 UR4, c[0x0][0x888] ;  /* 0x00011100ff0477ac */ /* 0x000e640008000a00 */
[----:B-1----:R-:W-:-:S04]  /*74d0*/  ISETP.NE.U32.AND P0, PT, RZ, UR4, PT ;  /* 0x00000004ff007c0c */ /* 0x002fc8000bf05070 */
[----:B------:R-:W-:-:S13]  /*74e0*/  ISETP.NE.AND.EX P0, PT, RZ, UR5, PT, P0 ;  /* 0x00000005ff007c0c */ /* 0x000fda000bf05300 */
[----:B------:R-:W-:Y:S05]  /*74f0*/  @!P0 EXIT ;  /* 0x000000000000894d */ /* 0x000fea0003800000 */
[----:B------:R-:W-:Y:S05]  /*7500*/  BRA `(.L_x_117) ;  /* 0x0000000000087947 */ /* 0x000fea0003800000 */
.L_x_116:
[----:B------:R-:W-:-:S13]  /*7510*/  FSETP.NEU.AND P0, PT, R49, RZ, PT ;  /* 0x000000ff3100720b */ /* 0x000fda0003f0d000 */
[----:B------:R-:W-:Y:S05]  /*7520*/  @!P0 EXIT ;  /* 0x000000000000894d */ /* 0x000fea0003800000 */
.L_x_117:
[----:B------:R-:W-:Y:S05]  /*7530*/  BSYNC.RECONVERGENT B0 ;  /* 0x0000000000007941 */ /* 0x000fea0003800200 */
.L_x_114:
[----:B------:R-:W-:Y:S01]  /*7540*/  ULEA UR4, UR49, UR48, 0x3 ;  /* 0x0000003031047291 */ /* 0x000fe2000f8e18ff */
[----:B------:R-:W-:-:S04]  /*7550*/  DEPBAR.LE SB0, 0x0 ;  /* 0x000080000000791a */ /* 0x000fc80000000000 */
[----:B------:R-:W-:-:S04]  /*7560*/  UIADD3 UR4, UPT, UPT, UR4, 0x88, URZ ;  /* 0x0000008804047890 */ /* 0x000fc8000fffe0ff */
[----:B------:R-:W-:-:S09]  /*7570*/  UPRMT UR4, UR37, 0x654, UR4 ;  /* 0x0000065425047896 */ /* 0x000fd20008000004 */
[----:B------:R-:W-:Y:S01]  /*7580*/  SYNCS.ARRIVE.TRANS64.RED.A1T0 RZ, [UR4], RZ ;  /* 0x000000ffffff79a7 */ /* 0x000fe20008100404 */
[----:B------:R-:W-:Y:S05]  /*7590*/  EXIT ;  /* 0x000000000000794d */ /* 0x000fea0003800000 */
.L_x_19:
[----:B--2---:R2:W1:Y:S02]  /*75a0*/  SYNCS.PHASECHK.TRANS64.TRYWAIT P0, [R2+URZ+0x120], R3 ;  /* 0x00012003020075a7 */ /* 0x00446400080011ff */
[----:B-1----:R-:W-:Y:S05]  /*75b0*/  @!P0 NANOSLEEP.SYNCS 0x989680 ;  /* 0x009896800000895d */ /* 0x002fea0003900000 */
[----:B------:R-:W1:Y:S02]  /*75c0*/  @!P0 SYNCS.PHASECHK.TRANS64 P0, [R2+URZ+0x120], R3 ;  /* 0x00012003020085a7 */ /* 0x000e6400080010ff */
[----:B-1----:R-:W-:Y:S05]  /*75d0*/  @!P0 BRA `(.L_x_19) ;  /* 0xfffffffc00f08947 */ /* 0x002fea000383ffff */
[----:B------:R-:W-:Y:S05]  /*75e0*/  BRA `(.L_x_118) ;  /* 0xffffffa0000c7947 */ /* 0x000fea000383ffff */
.L_x_22:
[----:B-1----:R-:W-:-:S07]  /*75f0*/  MOV R2, UR33 ;  /* 0x0000002100027c02 */ /* 0x002fce0008000f00 */
.L_x_119:
[----:B-1----:R1:W2:Y:S02]  /*7600*/  SYNCS.PHASECHK.TRANS64.TRYWAIT P0, [R2+URZ+0x38], R4 ;  /* 0x00003804020075a7 */ /* 0x0022a400080011ff */
[----:B--2---:R-:W-:Y:S05]  /*7610*/  @!P0 NANOSLEEP.SYNCS 0x989680 ;  /* 0x009896800000895d */ /* 0x004fea0003900000 */
[----:B------:R-:W2:Y:S02]  /*7620*/  @!P0 SYNCS.PHASECHK.TRANS64 P0, [R2+URZ+0x38], R4 ;  /* 0x00003804020085a7 */ /* 0x000ea400080010ff */
[----:B--2---:R-:W-:Y:S05]  /*7630*/  @!P0 BRA `(.L_x_119) ;  /* 0xfffffffc00f08947 */ /* 0x004fea000383ffff */
[----:B------:R-:W-:Y:S05]  /*7640*/  BRA `(.L_x_21) ;  /* 0xffffffa0005c7947 */ /* 0x000fea000383ffff */
.L_x_28:
[----:B-1----:R-:W-:-:S07]  /*7650*/  MOV R2, UR17 ;  /* 0x0000001100027c02 */ /* 0x002fce0008000f00 */
.L_x_120:
[----:B-1----:R1:W2:Y:S02]  /*7660*/  SYNCS.PHASECHK.TRANS64.TRYWAIT P0, [R2+URZ+0x38], R4 ;  /* 0x00003804020075a7 */ /* 0x0022a400080011ff */
[----:B--2---:R-:W-:Y:S05]  /*7670*/  @!P0 NANOSLEEP.SYNCS 0x989680 ;  /* 0x009896800000895d */ /* 0x004fea0003900000 */
[----:B------:R-:W2:Y:S02]  /*7680*/  @!P0 SYNCS.PHASECHK.TRANS64 P0, [R2+URZ+0x38], R4 ;  /* 0x00003804020085a7 */ /* 0x000ea400080010ff */
[----:B--2---:R-:W-:Y:S05]  /*7690*/  @!P0 BRA `(.L_x_120) ;  /* 0xfffffffc00f08947 */ /* 0x004fea000383ffff */
[----:B------:R-:W-:Y:S05]  /*76a0*/  BRA `(.L_x_27) ;  /* 0xffffffa400047947 */ /* 0x000fea000383ffff */
.L_x_32:
[----:B-1----:R1:W2:Y:S02]  /*76b0*/  SYNCS.PHASECHK.TRANS64.TRYWAIT P0, [R2+URZ+0xb0], R3 ;  /* 0x0000b003020075a7 */ /* 0x0022a400080011ff */
[----:B--2---:R-:W-:Y:S05]  /*76c0*/  @!P0 NANOSLEEP.SYNCS 0x989680 ;  /* 0x009896800000895d */ /* 0x004fea0003900000 */
[----:B------:R-:W2:Y:S02]  /*76d0*/  @!P0 SYNCS.PHASECHK.TRANS64 P0, [R2+URZ+0xb0], R3 ;  /* 0x0000b003020085a7 */ /* 0x000ea400080010ff */
[----:B--2---:R-:W-:Y:S05]  /*76e0*/  @!P0 BRA `(.L_x_32) ;  /* 0xfffffffc00f08947 */ /* 0x004fea000383ffff */
[----:B------:R-:W-:Y:S05]  /*76f0*/  BRA `(.L_x_121) ;  /* 0xffffffa400947947 */ /* 0x000fea000383ffff */
.L_x_36:
[----:B----4-:R-:W-:-:S07]  /*7700*/  MOV R0, UR5 ;  /* 0x0000000500007c02 */ /* 0x010fce0008000f00 */
.L_x_122:
[----:B-1----:R1:W2:Y:S02]  /*7710*/  SYNCS.PHASECHK.TRANS64.TRYWAIT P0, [R0+URZ], R2 ;  /* 0x00000002000075a7 */ /* 0x0022a400080011ff */
[----:B--2---:R-:W-:Y:S05]  /*7720*/  @!P0 NANOSLEEP.SYNCS 0x989680 ;  /* 0x009896800000895d */ /* 0x004fea0003900000 */
[----:B------:R-:W2:Y:S02]  /*7730*/  @!P0 SYNCS.PHASECHK.TRANS64 P0, [R0+URZ], R2 ;  /* 0x00000002000085a7 */ /* 0x000ea400080010ff */
[----:B--2---:R-:W-:Y:S05]  /*7740*/  @!P0 BRA `(.L_x_122) ;  /* 0xfffffffc00f08947 */ /* 0x004fea000383ffff */
[----:B------:R-:W-:Y:S05]  /*7750*/  BRA `(.L_x_123) ;  /* 0xffffffac00047947 */ /* 0x000fea000383ffff */
.L_x_37:
[----:B----4-:R-:W-:-:S07]  /*7760*/  MOV R0, UR5 ;  /* 0x0000000500007c02 */ /* 0x010fce0008000f00 */
.L_x_124:
[----:B-1----:R1:W2:Y:S02]  /*7770*/  SYNCS.PHASECHK.TRANS64.TRYWAIT P0, [R0+URZ], R3 ;  /* 0x00000003000075a7 */ /* 0x0022a400080011ff */
[----:B--2---:R-:W-:Y:S05]  /*7780*/  @!P0 NANOSLEEP.SYNCS 0x989680 ;  /* 0x009896800000895d */ /* 0x004fea0003900000 */
[----:B------:R-:W2:Y:S02]  /*7790*/  @!P0 SYNCS.PHASECHK.TRANS64 P0, [R0+URZ], R3 ;  /* 0x00000003000085a7 */ /* 0x000ea400080010ff */
[----:B--2---:R-:W-:Y:S05]  /*77a0*/  @!P0 BRA `(.L_x_124) ;  /* 0xfffffffc00f08947 */ /* 0x004fea000383ffff */
[----:B------:R-:W-:Y:S05]  /*77b0*/  BRA `(.L_x_125) ;  /* 0xffffffac00107947 */ /* 0x000fea000383ffff */
.L_x_38:
[----:B----4-:R-:W-:-:S07]  /*77c0*/  MOV R0, UR5 ;  /* 0x0000000500007c02 */ /* 0x010fce0008000f00 */
.L_x_126:
[----:B-1----:R1:W2:Y:S02]  /*77d0*/  SYNCS.PHASECHK.TRANS64.TRYWAIT P0, [R0+URZ], R3 ;  /* 0x00000003000075a7 */ /* 0x0022a400080011ff */
[----:B--2---:R-:W-:Y:S05]  /*77e0*/  @!P0 NANOSLEEP.SYNCS 0x989680 ;  /* 0x009896800000895d */ /* 0x004fea0003900000 */
[----:B------:R-:W2:Y:S02]  /*77f0*/  @!P0 SYNCS.PHASECHK.TRANS64 P0, [R0+URZ], R3 ;  /* 0x00000003000085a7 */ /* 0x000ea400080010ff */
[----:B--2---:R-:W-:Y:S05]  /*7800*/  @!P0 BRA `(.L_x_126) ;  /* 0xfffffffc00f08947 */ /* 0x004fea000383ffff */
[----:B------:R-:W-:Y:S05]  /*7810*/  BRA `(.L_x_127) ;  /* 0xffffffac001c7947 */ /* 0x000fea000383ffff */
.L_x_39:
[----:B----4-:R-:W-:-:S07]  /*7820*/  MOV R0, UR5 ;  /* 0x0000000500007c02 */ /* 0x010fce0008000f00 */
.L_x_128:
[----:B-1----:R1:W2:Y:S02]  /*7830*/  SYNCS.PHASECHK.TRANS64.TRYWAIT P0, [R0+URZ], R3 ;  /* 0x00000003000075a7 */ /* 0x0022a400080011ff */
[----:B--2---:R-:W-:Y:S05]  /*7840*/  @!P0 NANOSLEEP.SYNCS 0x989680 ;  /* 0x009896800000895d */ /* 0x004fea0003900000 */
[----:B------:R-:W2:Y:S02]  /*7850*/  @!P0 SYNCS.PHASECHK.TRANS64 P0, [R0+URZ], R3 ;  /* 0x00000003000085a7 */ /* 0x000ea400080010ff */
[----:B--2---:R-:W-:Y:S05]  /*7860*/  @!P0 BRA `(.L_x_128) ;  /* 0xfffffffc00f08947 */ /* 0x004fea000383ffff */
[----:B------:R-:W-:Y:S05]  /*7870*/  BRA `(.L_x_129) ;  /* 0xffffffac00287947 */ /* 0x000fea000383ffff */
.L_x_40:
[----:B----4-:R-:W-:-:S07]  /*7880*/  MOV R0, UR5 ;  /* 0x0000000500007c02 */ /* 0x010fce0008000f00 */
.L_x_130:
[----:B-1----:R1:W2:Y:S02]  /*7890*/  SYNCS.PHASECHK.TRANS64.TRYWAIT P0, [R0+URZ], R3 ;  /* 0x00000003000075a7 */ /* 0x0022a400080011ff */
[----:B--2---:R-:W-:Y:S05]  /*78a0*/  @!P0 NANOSLEEP.SYNCS 0x989680 ;  /* 0x009896800000895d */ /* 0x004fea0003900000 */
[----:B------:R-:W2:Y:S02]  /*78b0*/  @!P0 SYNCS.PHASECHK.TRANS64 P0, [R0+URZ], R3 ;  /* 0x00000003000085a7 */ /* 0x000ea400080010ff */
[----:B--2---:R-:W-:Y:S05]  /*78c0*/  @!P0 BRA `(.L_x_130) ;  /* 0xfffffffc00f08947 */ /* 0x004fea000383ffff */
[----:B------:R-:W-:Y:S05]  /*78d0*/  BRA `(.L_x_131) ;  /* 0xffffffac00347947 */ /* 0x000fea000383ffff */
.L_x_41:
[----:B----4-:R-:W-:-:S07]  /*78e0*/  MOV R0, UR5 ;  /* 0x0000000500007c02 */ /* 0x010fce0008000f00 */
.L_x_132:
[----:B-1----:R1:W2:Y:S02]  /*78f0*/  SYNCS.PHASECHK.TRANS64.TRYWAIT P0, [R0+URZ], R3 ;  /* 0x00000003000075a7 */ /* 0x0022a400080011ff */
[----:B--2---:R-:W-:Y:S05]  /*7900*/  @!P0 NANOSLEEP.SYNCS 0x989680 ;  /* 0x009896800000895d */ /* 0x004fea0003900000 */
[----:B------:R-:W2:Y:S02]  /*7910*/  @!P0 SYNCS.PHASECHK.TRANS64 P0, [R0+URZ], R3 ;  /* 0x00000003000085a7 */ /* 0x000ea400080010ff */
[----:B--2---:R-:W-:Y:S05]  /*7920*/  @!P0 BRA `(.L_x_132) ;  /* 0xfffffffc00f08947 */ /* 0x004fea000383ffff */
[----:B------:R-:W-:Y:S05]  /*7930*/  BRA `(.L_x_133) ;  /* 0xffffffac00407947 */ /* 0x000fea000383ffff */
.L_x_44:
[----:B-1----:R1:W2:Y:S02]  /*7940*/  SYNCS.PHASECHK.TRANS64.TRYWAIT P0, [R0+URZ+0x110], R4 ;  /* 0x00011004000075a7 */ /* 0x0022a400080011ff */
[----:B--2---:R-:W-:Y:S05]  /*7950*/  @!P0 NANOSLEEP.SYNCS 0x989680 ;  /* 0x009896800000895d */ /* 0x004fea0003900000 */
[----:B------:R-:W2:Y:S02]  /*7960*/  @!P0 SYNCS.PHASECHK.TRANS64 P0, [R0+URZ+0x110], R4 ;  /* 0x00011004000085a7 */ /* 0x000ea400080010ff */
[----:B--2---:R-:W-:Y:S05]  /*7970*/  @!P0 BRA `(.L_x_44) ;  /* 0xfffffffc00f08947 */ /* 0x004fea000383ffff */
[----:B------:R-:W-:Y:S05]  /*7980*/  BRA `(.L_x_134) ;  /* 0xffffffac009c7947 */ /* 0x000fea000383ffff */
.L_x_45:
[----:B------:R-:W-:-:S07]  /*7990*/  MOV R0, UR5 ;  /* 0x0000000500007c02 */ /* 0x000fce0008000f00 */
.L_x_135:
[----:B-1----:R1:W2:Y:S02]  /*79a0*/  SYNCS.PHASECHK.TRANS64.TRYWAIT P0, [R0+URZ+0xc0], R5 ;  /* 0x0000c005000075a7 */ /* 0x0022a400080011ff */
[----:B--2---:R-:W-:Y:S05]  /*79b0*/  @!P0 NANOSLEEP.SYNCS 0x989680 ;  /* 0x009896800000895d */ /* 0x004fea0003900000 */
[----:B------:R-:W2:Y:S02]  /*79c0*/  @!P0 SYNCS.PHASECHK.TRANS64 P0, [R0+URZ+0xc0], R5 ;  /* 0x0000c005000085a7 */ /* 0x000ea400080010ff */
[----:B--2---:R-:W-:Y:S05]  /*79d0*/  @!P0 BRA `(.L_x_135) ;  /* 0xfffffffc00f08947 */ /* 0x004fea000383ffff */
[----:B------:R-:W-:Y:S05]  /*79e0*/  BRA `(.L_x_136) ;  /* 0xffffffac00ac7947 */ /* 0x000fea000383ffff */
.L_x_46:
[----:B-1----:R1:W2:Y:S02]  /*79f0*/  SYNCS.PHASECHK.TRANS64.TRYWAIT P1, [R0+URZ+0xb0], R4 ;  /* 0x0000b004000075a7 */ /* 0x0022a400080211ff */
[----:B--2---:R-:W-:Y:S05]  /*7a00*/  @!P1 NANOSLEEP.SYNCS 0x989680 ;  /* 0x009896800000995d */ /* 0x004fea0003900000 */
[----:B------:R-:W2:Y:S02]  /*7a10*/  @!P1 SYNCS.PHASECHK.TRANS64 P1, [R0+URZ+0xb0], R4 ;  /* 0x0000b004000095a7 */ /* 0x000ea400080210ff */
[----:B--2---:R-:W-:Y:S05]  /*7a20*/  @!P1 BRA `(.L_x_46) ;  /* 0xfffffffc00f09947 */ /* 0x004fea000383ffff */
[----:B------:R-:W-:Y:S05]  /*7a30*/  BRA `(.L_x_137) ;  /* 0xffffffac00dc7947 */ /* 0x000fea000383ffff */
.L_x_49:
[----:B------:R-:W-:-:S07]  /*7a40*/  MOV R0, UR5 ;  /* 0x0000000500007c02 */ /* 0x000fce0008000f00 */
.L_x_138:
[----:B-1----:R1:W2:Y:S02]  /*7a50*/  SYNCS.PHASECHK.TRANS64.TRYWAIT P0, [R0+URZ+0xc0], R2 ;  /* 0x0000c002000075a7 */ /* 0x0022a400080011ff */
[----:B--2---:R-:W-:Y:S05]  /*7a60*/  @!P0 NANOSLEEP.SYNCS 0x989680 ;  /* 0x009896800000895d */ /* 0x004fea0003900000 */
[----:B------:R-:W2:Y:S02]  /*7a70*/  @!P0 SYNCS.PHASECHK.TRANS64 P0, [R0+URZ+0xc0], R2 ;  /* 0x0000c002000085a7 */ /* 0x000ea400080010ff */
[----:B--2---:R-:W-:Y:S05]  /*7a80*/  @!P0 BRA `(.L_x_138) ;  /* 0xfffffffc00f08947 */ /* 0x004fea000383ffff */
[----:B------:R-:W-:Y:S05]  /*7a90*/  BRA `(.L_x_48) ;  /* 0xffffffb000307947 */ /* 0x000fea000383ffff */
.L_x_56:
[----:B-1----:R1:W2:Y:S02]  /*7aa0*/  SYNCS.PHASECHK.TRANS64.TRYWAIT P1, [R0+URZ+0xb0], R2 ;  /* 0x0000b002000075a7 */ /* 0x0022a400080211ff */
[----:B--2---:R-:W-:Y:S05]  /*7ab0*/  @!P1 NANOSLEEP.SYNCS 0x989680 ;  /* 0x009896800000995d */ /* 0x004fea0003900000 */
[----:B------:R-:W2:Y:S02]  /*7ac0*/  @!P1 SYNCS.PHASECHK.TRANS64 P1, [R0+URZ+0xb0], R2 ;  /* 0x0000b002000095a7 */ /* 0x000ea400080210ff */
[----:B--2---:R-:W-:Y:S05]  /*7ad0*/  @!P1 BRA `(.L_x_56) ;  /* 0xfffffffc00f09947 */ /* 0x004fea000383ffff */
[----:B------:R-:W-:Y:S05]  /*7ae0*/  BRA `(.L_x_139) ;  /* 0xffffffb400907947 */ /* 0x000fea000383ffff */
.L_x_57:
[----:B------:R-:W-:-:S07]  /*7af0*/  MOV R2, UR8 ;  /* 0x0000000800027c02 */ /* 0x000fce0008000f00 */
.L_x_140:
[----:B-1----:R1:W2:Y:S02]  /*7b00*/  SYNCS.PHASECHK.TRANS64.TRYWAIT P0, [R2+URZ+0xf0], R0 ;  /* 0x0000f000020075a7 */ /* 0x0022a400080011ff */
[----:B--2---:R-:W-:Y:S05]  /*7b10*/  @!P0 NANOSLEEP.SYNCS 0x989680 ;  /* 0x009896800000895d */ /* 0x004fea0003900000 */
[----:B------:R-:W2:Y:S02]  /*7b20*/  @!P0 SYNCS.PHASECHK.TRANS64 P0, [R2+URZ+0xf0], R0 ;  /* 0x0000f000020085a7 */ /* 0x000ea400080010ff */
[----:B--2---:R-:W-:Y:S05]  /*7b30*/  @!P0 BRA `(.L_x_140) ;  /* 0xfffffffc00f08947 */ /* 0x004fea000383ffff */
[----:B------:R-:W-:Y:S05]  /*7b40*/  BRA `(.L_x_141) ;  /* 0xffffffb400c87947 */ /* 0x000fea000383ffff */
.L_x_60:
[----:B------:R-:W-:Y:S07]  /*7b50*/  MOV R0, UR7 ;  /* 0x0000000700007c02 */ /* 0x000fee0008000f00 */
.L_x_142:
[----:B-1----:R1:W2:Y:S02]  /*7b60*/  SYNCS.PHASECHK.TRANS64.TRYWAIT P0, [R0+URZ], R2 ;  /* 0x00000002000075a7 */ /* 0x0022a400080011ff */
[----:B--2---:R-:W-:Y:S05]  /*7b70*/  @!P0 NANOSLEEP.SYNCS 0x989680 ;  /* 0x009896800000895d */ /* 0x004fea0003900000 */
[----:B------:R-:W2:Y:S02]  /*7b80*/  @!P0 SYNCS.PHASECHK.TRANS64 P0, [R0+URZ], R2 ;  /* 0x00000002000085a7 */ /* 0x000ea400080010ff */
[----:B--2---:R-:W-:Y:S05]  /*7b90*/  @!P0 BRA `(.L_x_142) ;  /* 0xfffffffc00f08947 */ /* 0x004fea000383ffff */
[----:B------:R-:W-:Y:S05]  /*7ba0*/  BRA `(.L_x_59) ;  /* 0xffffffb400e47947 */ /* 0x000fea000383ffff */
.L_x_63:
[----:B------:R-:W-:-:S07]  /*7bb0*/  MOV R0, UR5 ;  /* 0x0000000500007c02 */ /* 0x000fce0008000f00 */
.L_x_143:
[----:B--2---:R2:W3:Y:S02]  /*7bc0*/  SYNCS.PHASECHK.TRANS64.TRYWAIT P0, [R0+URZ], R2 ;  /* 0x00000002000075a7 */ /* 0x0044e400080011ff */
[----:B---3--:R-:W-:Y:S05]  /*7bd0*/  @!P0 NANOSLEEP.SYNCS 0x989680 ;  /* 0x009896800000895d */ /* 0x008fea0003900000 */
[----:B------:R-:W3:Y:S02]  /*7be0*/  @!P0 SYNCS.PHASECHK.TRANS64 P0, [R0+URZ], R2 ;  /* 0x00000002000085a7 */ /* 0x000ee400080010ff */
[----:B---3--:R-:W-:Y:S05]  /*7bf0*/  @!P0 BRA `(.L_x_143) ;  /* 0xfffffffc00f08947 */ /* 0x008fea000383ffff */
[----:B------:R-:W-:Y:S05]  /*7c00*/  BRA `(.L_x_144) ;  /* 0xffffffb800987947 */ /* 0x000fea000383ffff */
.L_x_64:
[----:B------:R-:W-:-:S07]  /*7c10*/  MOV R0, UR5 ;  /* 0x0000000500007c02 */ /* 0x000fce0008000f00 */
.L_x_145:
[----:B-1----:R1:W2:Y:S02]  /*7c20*/  SYNCS.PHASECHK.TRANS64.TRYWAIT P0, [R0+URZ], R3 ;  /* 0x00000003000075a7 */ /* 0x0022a400080011ff */
[----:B--2---:R-:W-:Y:S05]  /*7c30*/  @!P0 NANOSLEEP.SYNCS 0x989680 ;  /* 0x009896800000895d */ /* 0x004fea0003900000 */
[----:B------:R-:W2:Y:S02]  /*7c40*/  @!P0 SYNCS.PHASECHK.TRANS64 P0, [R0+URZ], R3 ;  /* 0x00000003000085a7 */ /* 0x000ea400080010ff */
[----:B--2---:R-:W-:Y:S05]  /*7c50*/  @!P0 BRA `(.L_x_145) ;  /* 0xfffffffc00f08947 */ /* 0x004fea000383ffff */
[----:B------:R-:W-:Y:S05]  /*7c60*/  BRA `(.L_x_146) ;  /* 0xffffffb800a47947 */ /* 0x000fea000383ffff */
.L_x_65:
[----:B------:R-:W-:-:S07]  /*7c70*/  MOV R0, UR5 ;  /* 0x0000000500007c02 */ /* 0x000fce0008000f00 */
.L_x_147:
[----:B-1----:R1:W2:Y:S02]  /*7c80*/  SYNCS.PHASECHK.TRANS64.TRYWAIT P0, [R0+URZ], R3 ;  /* 0x00000003000075a7 */ /* 0x0022a400080011ff */
[----:B--2---:R-:W-:Y:S05]  /*7c90*/  @!P0 NANOSLEEP.SYNCS 0x989680 ;  /* 0x009896800000895d */ /* 0x004fea0003900000 */
[----:B------:R-:W2:Y:S02]  /*7ca0*/  @!P0 SYNCS.PHASECHK.TRANS64 P0, [R0+URZ], R3 ;  /* 0x00000003000085a7 */ /* 0x000ea400080010ff */
[----:B--2---:R-:W-:Y:S05]  /*7cb0*/  @!P0 BRA `(.L_x_147) ;  /* 0xfffffffc00f08947 */ /* 0x004fea000383ffff */
[----:B------:R-:W-:Y:S05]  /*7cc0*/  BRA `(.L_x_148) ;  /* 0xffffffb800b07947 */ /* 0x000fea000383ffff */
.L_x_66:
[----:B-1----:R-:W-:-:S07]  /*7cd0*/  MOV R0, UR7 ;  /* 0x0000000700007c02 */ /* 0x002fce0008000f00 */
.L_x_149:
[----:B-1----:R1:W2:Y:S02]  /*7ce0*/  SYNCS.PHASECHK.TRANS64.TRYWAIT P0, [R0+URZ], R2 ;  /* 0x00000002000075a7 */ /* 0x0022a400080011ff */
[----:B--2---:R-:W-:Y:S05]  /*7cf0*/  @!P0 NANOSLEEP.SYNCS 0x989680 ;  /* 0x009896800000895d */ /* 0x004fea0003900000 */
[----:B------:R-:W2:Y:S02]  /*7d00*/  @!P0 SYNCS.PHASECHK.TRANS64 P0, [R0+URZ], R2 ;  /* 0x00000002000085a7 */ /* 0x000ea400080010ff */
[----:B--2---:R-:W-:Y:S05]  /*7d10*/  @!P0 BRA `(.L_x_149) ;  /* 0xfffffffc00f08947 */ /* 0x004fea000383ffff */
[----:B------:R-:W-:Y:S05]  /*7d20*/  BRA `(.L_x_150) ;  /* 0xffffffb800bc7947 */ /* 0x000fea000383ffff */
.L_x_71:
[----:B--2---:R2:W3:Y:S02]  /*7d30*/  SYNCS.PHASECHK.TRANS64.TRYWAIT P0, [R0+URZ+0xb0], R2 ;  /* 0x0000b002000075a7 */ /* 0x0044e400080011ff */
[----:B---3--:R-:W-:Y:S05]  /*7d40*/  @!P0 NANOSLEEP.SYNCS 0x989680 ;  /* 0x009896800000895d */ /* 0x008fea0003900000 */
[----:B------:R-:W3:Y:S02]  /*7d50*/  @!P0 SYNCS.PHASECHK.TRANS64 P0, [R0+URZ+0xb0], R2 ;  /* 0x0000b002000085a7 */ /* 0x000ee400080010ff */
[----:B---3--:R-:W-:Y:S05]  /*7d60*/  @!P0 BRA `(.L_x_71) ;  /* 0xfffffffc00f08947 */ /* 0x008fea000383ffff */
[----:B------:R-:W-:Y:S05]  /*7d70*/  BRA `(.L_x_151) ;  /* 0xffffffbc00b87947 */ /* 0x000fea000383ffff */
.L_x_74:
[----:B------:R-:W-:Y:S07]  /*7d80*/  MOV R0, UR7 ;  /* 0x0000000700007c02 */ /* 0x000fee0008000f00 */
.L_x_152:
[----:B--2---:R2:W3:Y:S02]  /*7d90*/  SYNCS.PHASECHK.TRANS64.TRYWAIT P0, [R0+URZ+0xa8], R2 ;  /* 0x0000a802000075a7 */ /* 0x0044e400080011ff */
[----:B---3--:R-:W-:Y:S05]  /*7da0*/  @!P0 NANOSLEEP.SYNCS 0x989680 ;  /* 0x009896800000895d */ /* 0x008fea0003900000 */
[----:B------:R-:W3:Y:S02]  /*7db0*/  @!P0 SYNCS.PHASECHK.TRANS64 P0, [R0+URZ+0xa8], R2 ;  /* 0x0000a802000085a7 */ /* 0x000ee400080010ff */
[----:B---3--:R-:W-:Y:S05]  /*7dc0*/  @!P0 BRA `(.L_x_152) ;  /* 0xfffffffc00f08947 */ /* 0x008fea000383ffff */
[----:B------:R-:W-:Y:S05]  /*7dd0*/  BRA `(.L_x_73) ;  /* 0xffffffc000987947 */ /* 0x000fea000383ffff */
.L_x_77:
[----:B------:R-:W-:Y:S07]  /*7de0*/  MOV R0, UR15 ;  /* 0x0000000f00007c02 */ /* 0x000fee0008000f00 */
.L_x_153:
[----:B-1----:R1:W2:Y:S02]  /*7df0*/  SYNCS.PHASECHK.TRANS64.TRYWAIT P0, [R0+URZ+0x88], R9 ;  /* 0x00008809000075a7 */ /* 0x0022a400080011ff */
[----:B--2---:R-:W-:Y:S05]  /*7e00*/  @!P0 NANOSLEEP.SYNCS 0x989680 ;  /* 0x009896800000895d */ /* 0x004fea0003900000 */
[----:B------:R-:W2:Y:S02]  /*7e10*/  @!P0 SYNCS.PHASECHK.TRANS64 P0, [R0+URZ+0x88], R9 ;  /* 0x00008809000085a7 */ /* 0x000ea400080010ff */
[----:B--2---:R-:W-:Y:S05]  /*7e20*/  @!P0 BRA `(.L_x_153) ;  /* 0xfffffffc00f08947 */ /* 0x004fea000383ffff */
[----:B------:R-:W-:Y:S05]  /*7e30*/  BRA `(.L_x_154) ;  /* 0xffffffc400107947 */ /* 0x000fea000383ffff */
.L_x_78:
[----:B------:R-:W-:Y:S07]  /*7e40*/  MOV R0, UR13 ;  /* 0x0000000d00007c02 */ /* 0x000fee0008000f00 */
.L_x_155:
[----:B-1----:R1:W2:Y:S02]  /*7e50*/  SYNCS.PHASECHK.TRANS64.TRYWAIT P0, [R0+URZ+0x88], R14 ;  /* 0x0000880e000075a7 */ /* 0x0022a400080011ff */
[----:B--2---:R-:W-:Y:S05]  /*7e60*/  @!P0 NANOSLEEP.SYNCS 0x989680 ;  /* 0x009896800000895d */ /* 0x004fea0003900000 */
[----:B------:R-:W2:Y:S02]  /*7e70*/  @!P0 SYNCS.PHASECHK.TRANS64 P0, [R0+URZ+0x88], R14 ;  /* 0x0000880e000085a7 */ /* 0x000ea400080010ff */
[----:B--2---:R-:W-:Y:S05]  /*7e80*/  @!P0 BRA `(.L_x_155) ;  /* 0xfffffffc00f08947 */ /* 0x004fea000383ffff */
[----:B------:R-:W-:Y:S05]  /*7e90*/  BRA `(.L_x_156) ;  /* 0xffffffc400b07947 */ /* 0x000fea000383ffff */
.L_x_80:
[----:B------:R-:W-:-:S07]  /*7ea0*/  MOV R0, UR4 ;  /* 0x0000000400007c02 */ /* 0x000fce0008000f00 */
.L_x_157:
[----:B-1----:R1:W3:Y:S02]  /*7eb0*/  SYNCS.PHASECHK.TRANS64.TRYWAIT P0, [R0+URZ], R2 ;  /* 0x00000002000075a7 */ /* 0x0022e400080011ff */
[----:B---3--:R-:W-:Y:S05]  /*7ec0*/  @!P0 NANOSLEEP.SYNCS 0x989680 ;  /* 0x009896800000895d */ /* 0x008fea0003900000 */
[----:B------:R-:W3:Y:S02]  /*7ed0*/  @!P0 SYNCS.PHASECHK.TRANS64 P0, [R0+URZ], R2 ;  /* 0x00000002000085a7 */ /* 0x000ee400080010ff */
[----:B---3--:R-:W-:Y:S05]  /*7ee0*/  @!P0 BRA `(.L_x_157) ;  /* 0xfffffffc00f08947 */ /* 0x008fea000383ffff */
[----:B------:R-:W-:Y:S05]  /*7ef0*/  BRA `(.L_x_158) ;  /* 0xffffffc8003c7947 */ /* 0x000fea000383ffff */
.L_x_81:
[----:B------:R-:W-:-:S07]  /*7f00*/  MOV R0, UR4 ;  /* 0x0000000400007c02 */ /* 0x000fce0008000f00 */
.L_x_159:
[----:B-1----:R1:W3:Y:S02]  /*7f10*/  SYNCS.PHASECHK.TRANS64.TRYWAIT P0, [R0+URZ], R2 ;  /* 0x00000002000075a7 */ /* 0x0022e400080011ff */
[----:B---3--:R-:W-:Y:S05]  /*7f20*/  @!P0 NANOSLEEP.SYNCS 0x989680 ;  /* 0x009896800000895d */ /* 0x008fea0003900000 */
[----:B------:R-:W3:Y:S02]  /*7f30*/  @!P0 SYNCS.PHASECHK.TRANS64 P0, [R0+URZ], R2 ;  /* 0x00000002000085a7 */ /* 0x000ee400080010ff */
[----:B---3--:R-:W-:Y:S05]  /*7f40*/  @!P0 BRA `(.L_x_159) ;  /* 0xfffffffc00f08947 */ /* 0x008fea000383ffff */
[----:B------:R-:W-:Y:S05]  /*7f50*/  BRA `(.L_x_160) ;  /* 0xffffffc800487947 */ /* 0x000fea000383ffff */
.L_x_83:
[----:B--2---:R2:W4:Y:S02]  /*7f60*/  SYNCS.PHASECHK.TRANS64.TRYWAIT P0, [R0+URZ+0xb0], R2 ;  /* 0x0000b002000075a7 */ /* 0x00452400080011ff */
[----:B----4-:R-:W-:Y:S05]  /*7f70*/  @!P0 NANOSLEEP.SYNCS 0x989680 ;  /* 0x009896800000895d */ /* 0x010fea0003900000 */
[----:B------:R-:W4:Y:S02]  /*7f80*/  @!P0 SYNCS.PHASECHK.TRANS64 P0, [R0+URZ+0xb0], R2 ;  /* 0x0000b002000085a7 */ /* 0x000f2400080010ff */
[----:B----4-:R-:W-:Y:S05]  /*7f90*/  @!P0 BRA `(.L_x_83) ;  /* 0xfffffffc00f08947 */ /* 0x010fea000383ffff */
[----:B------:R-:W-:Y:S05]  /*7fa0*/  BRA `(.L_x_161) ;  /* 0xffffffcc002c7947 */ /* 0x000fea000383ffff */
.L_x_93:
[----:B-1----:R1:W3:Y:S02]  /*7fb0*/  SYNCS.PHASECHK.TRANS64.TRYWAIT P1, [R0+URZ+0x70], R3 ;  /* 0x00007003000075a7 */ /* 0x0022e400080211ff */
[----:B---3--:R-:W-:Y:S05]  /*7fc0*/  @!P1 NANOSLEEP.SYNCS 0x989680 ;  /* 0x009896800000995d */ /* 0x008fea0003900000 */
[----:B------:R-:W3:Y:S02]  /*7fd0*/  @!P1 SYNCS.PHASECHK.TRANS64 P1, [R0+URZ+0x70], R3 ;  /* 0x00007003000095a7 */ /* 0x000ee400080210ff */
[----:B---3--:R-:W-:Y:S05]  /*7fe0*/  @!P1 BRA `(.L_x_93) ;  /* 0xfffffffc00f09947 */ /* 0x008fea000383ffff */
[----:B------:R-:W-:Y:S05]  /*7ff0*/  BRA `(.L_x_92) ;  /* 0xffffffd8005c7947 */ /* 0x000fea000383ffff */
.L_x_95:
[----:B-1----:R1:W4:Y:S02]  /*8000*/  SYNCS.PHASECHK.TRANS64.TRYWAIT P0, [R73+URZ+0xd0], R2 ;  /* 0x0000d002490075a7 */ /* 0x00232400080011ff */
[----:B----4-:R-:W-:Y:S05]  /*8010*/  @!P0 NANOSLEEP.SYNCS 0x989680 ;  /* 0x009896800000895d */ /* 0x010fea0003900000 */
[----:B------:R-:W4:Y:S02]  /*8020*/  @!P0 SYNCS.PHASECHK.TRANS64 P0, [R73+URZ+0xd0], R2 ;  /* 0x0000d002490085a7 */ /* 0x000f2400080010ff */
[----:B----4-:R-:W-:Y:S05]  /*8030*/  @!P0 BRA `(.L_x_95) ;  /* 0xfffffffc00f08947 */ /* 0x010fea000383ffff */
[----:B------:R-:W-:Y:S05]  /*8040*/  BRA `(.L_x_94) ;  /* 0xffffffd800947947 */ /* 0x000fea000383ffff */
.L_x_106:
[----:B--2---:R2:W4:Y:S02]  /*8050*/  SYNCS.PHASECHK.TRANS64.TRYWAIT P0, [R2+URZ+0x70], R107 ;  /* 0x0000706b020075a7 */ /* 0x00452400080011ff */
[----:B----4-:R-:W-:Y:S05]  /*8060*/  @!P0 NANOSLEEP.SYNCS 0x989680 ;  /* 0x009896800000895d */ /* 0x010fea0003900000 */
[----:B------:R-:W4:Y:S02]  /*8070*/  @!P0 SYNCS.PHASECHK.TRANS64 P0, [R2+URZ+0x70], R107 ;  /* 0x0000706b020085a7 */ /* 0x000f2400080010ff */
[----:B----4-:R-:W-:Y:S05]  /*8080*/  @!P0 BRA `(.L_x_106) ;  /* 0xfffffffc00f08947 */ /* 0x010fea000383ffff */
[----:B------:R-:W-:Y:S05]  /*8090*/  BRA `(.L_x_105) ;  /* 0xffffffe4007c7947 */ /* 0x000fea000383ffff */
        .weak           $__internal_0_$__cuda_sm10x_tcgen05_guardrail_trap_col_being_dealloced_not_returned_by_alloc
        .type           $__internal_0_$__cuda_sm10x_tcgen05_guardrail_trap_col_being_dealloced_not_returned_by_alloc,@function
        .size           $__internal_0_$__cuda_sm10x_tcgen05_guardrail_trap_col_being_dealloced_not_returned_by_alloc,($__internal_1_$__cuda_sm10x_tcgen05_guardrail_trap_phase_invalid_during_alloc - $__internal_0_$__cuda_sm10x_tcgen05_guardrail_trap_col_being_dealloced_not_returned_by_alloc)
$__internal_0_$__cuda_sm10x_tcgen05_guardrail_trap_col_being_dealloced_not_returned_by_alloc:
[----:B------:R-:W-:Y:S05]  /*80a0*/  BPT.TRAP 0x1 ;  /* 0x000000040000795c */ /* 0x000fea0000300000 */
[----:B------:R-:W-:-:S04]  /*80b0*/  HFMA2 R3, -RZ, RZ, 0, 0 ;  /* 0x00000000ff037431 */ /* 0x000fc800000001ff */
[----:B------:R-:W-:Y:S05]  /*80c0*/  RET.REL.NODEC R2 `(_ZN7cutlass13device_kernelINS_4gemm6kernel13GemmUniversalIN4cute5tupleIJiiiiEEENS1_10collective13CollectiveMmaINS1_35MainloopSm100TmaUmmaWarpSpecializedILi7ELi2ELi4ENS5_IJNS4_1CILi1EEESB_SB_EEEEENS5_IJNSA_ILi128EEENSA_ILi64EEENSA_ILi32EEEEEENS_10bfloat16_tENS5_IJlSB_lEEESI_SJ_NS4_8TiledMMAINS4_8MMA_AtomIJNS4_20SM100_MMA_F16BF16_SSISI_SI_fLi128ELi64ELNS4_4UMMA5MajorE0ELSO_0ELNSN_7ScaleInE0ELSP_0EEEEEENS4_6LayoutISC_NS5_IJNSA_ILi0EEEST_ST_EEEEENS5_IJNS4_10UnderscoreESW_SW_EEEEENS4_13SM90_TMA_LOADENS4_14ComposedLayoutINS4_7SwizzleILi2ELi4ELi3EEENS4_18smem_ptr_flag_bitsILi16EEENSS_INS5_IJNSA_ILi8EEESG_EEENS5_IJSG_SB_EEEEEEEvNS4_8identityESZ_S19_vS1A_EENS_8epilogue10collective18CollectiveEpilogueINS1C_23Sm100TmaWarpSpecializedILi3ELi2ELi32ELb1ELb0EEEJSH_NS5_IJNSS_ISE_SB_EENSS_ISG_SB_EEEEESI_SJ_SI_SJ_NS1C_6fusion15FusionCallbacksIS1G_NS1K_17LinearCombinationISI_fSI_fLNS_15FloatRoundStyleE2EEESH_S1J_JEEENS4_5SM1004TMEM4LOAD26SM100_TMEM_LOAD_32dp32b32xESZ_S19_NS4_39AutoVectorizingCopyWithAssumedAlignmentILi128EEENS4_14SM90_TMA_STOREES19_S1V_S1V_EEEvvEEEEvNT_6ParamsE) ;  /* 0xffffff7c02cc7950 */ /* 0x000fea0003c3ffff */
        .weak           $__internal_1_$__cuda_sm10x_tcgen05_guardrail_trap_phase_invalid_during_alloc
        .type           $__internal_1_$__cuda_sm10x_tcgen05_guardrail_trap_phase_invalid_during_alloc,@function
        .size           $__internal_1_$__cuda_sm10x_tcgen05_guardrail_trap_phase_invalid_during_alloc,($__internal_2_$__cuda_sm10x_tcgen05_guardrail_trap_unallocated_columns_being_dealloced - $__internal_1_$__cuda_sm10x_tcgen05_guardrail_trap_phase_invalid_during_alloc)
$__internal_1_$__cuda_sm10x_tcgen05_guardrail_trap_phase_invalid_during_alloc:
[----:B------:R-:W-:Y:S05]  /*80d0*/  BPT.TRAP 0x1 ;  /* 0x000000040000795c */ /* 0x000fea0000300000 */
[----:B------:R-:W-:-:S04]  /*80e0*/  MOV R3, 0x0 ;  /* 0x0000000000037802 */ /* 0x000fc80000000f00 */
[----:B------:R-:W-:Y:S05]  /*80f0*/  RET.REL.NODEC R2 `(_ZN7cutlass13device_kernelINS_4gemm6kernel13GemmUniversalIN4cute5tupleIJiiiiEEENS1_10collective13CollectiveMmaINS1_35MainloopSm100TmaUmmaWarpSpecializedILi7ELi2ELi4ENS5_IJNS4_1CILi1EEESB_SB_EEEEENS5_IJNSA_ILi128EEENSA_ILi64EEENSA_ILi32EEEEEENS_10bfloat16_tENS5_IJlSB_lEEESI_SJ_NS4_8TiledMMAINS4_8MMA_AtomIJNS4_20SM100_MMA_F16BF16_SSISI_SI_fLi128ELi64ELNS4_4UMMA5MajorE0ELSO_0ELNSN_7ScaleInE0ELSP_0EEEEEENS4_6LayoutISC_NS5_IJNSA_ILi0EEEST_ST_EEEEENS5_IJNS4_10UnderscoreESW_SW_EEEEENS4_13SM90_TMA_LOADENS4_14ComposedLayoutINS4_7SwizzleILi2ELi4ELi3EEENS4_18smem_ptr_flag_bitsILi16EEENSS_INS5_IJNSA_ILi8EEESG_EEENS5_IJSG_SB_EEEEEEEvNS4_8identityESZ_S19_vS1A_EENS_8epilogue10collective18CollectiveEpilogueINS1C_23Sm100TmaWarpSpecializedILi3ELi2ELi32ELb1ELb0EEEJSH_NS5_IJNSS_ISE_SB_EENSS_ISG_SB_EEEEESI_SJ_SI_SJ_NS1C_6fusion15FusionCallbacksIS1G_NS1K_17LinearCombinationISI_fSI_fLNS_15FloatRoundStyleE2EEESH_S1J_JEEENS4_5SM1004TMEM4LOAD26SM100_TMEM_LOAD_32dp32b32xESZ_S19_NS4_39AutoVectorizingCopyWithAssumedAlignmentILi128EEENS4_14SM90_TMA_STOREES19_S1V_S1V_EEEvvEEEEvNT_6ParamsE) ;  /* 0xffffff7c02c07950 */ /* 0x000fea0003c3ffff */
        .weak           $__internal_2_$__cuda_sm10x_tcgen05_guardrail_trap_unallocated_columns_being_dealloced
        .type           $__internal_2_$__cuda_sm10x_tcgen05_guardrail_trap_unallocated_columns_being_dealloced,@function
        .size           $__internal_2_$__cuda_sm10x_tcgen05_guardrail_trap_unallocated_columns_being_dealloced,(.L_x_163 - $__internal_2_$__cuda_sm10x_tcgen05_guardrail_trap_unallocated_columns_being_dealloced)
$__internal_2_$__cuda_sm10x_tcgen05_guardrail_trap_unallocated_columns_being_dealloced:
[----:B------:R-:W-:Y:S05]  /*8100*/  BPT.TRAP 0x1 ;  /* 0x000000040000795c */ /* 0x000fea0000300000 */
[----:B------:R-:W-:-:S04]  /*8110*/  HFMA2 R3, -RZ, RZ, 0, 0 ;  /* 0x00000000ff037431 */ /* 0x000fc800000001ff */
[----:B------:R-:W-:Y:S05]  /*8120*/  RET.REL.NODEC R2 `(_ZN7cutlass13device_kernelINS_4gemm6kernel13GemmUniversalIN4cute5tupleIJiiiiEEENS1_10collective13CollectiveMmaINS1_35MainloopSm100TmaUmmaWarpSpecializedILi7ELi2ELi4ENS5_IJNS4_1CILi1EEESB_SB_EEEEENS5_IJNSA_ILi128EEENSA_ILi64EEENSA_ILi32EEEEEENS_10bfloat16_tENS5_IJlSB_lEEESI_SJ_NS4_8TiledMMAINS4_8MMA_AtomIJNS4_20SM100_MMA_F16BF16_SSISI_SI_fLi128ELi64ELNS4_4UMMA5MajorE0ELSO_0ELNSN_7ScaleInE0ELSP_0EEEEEENS4_6LayoutISC_NS5_IJNSA_ILi0EEEST_ST_EEEEENS5_IJNS4_10UnderscoreESW_SW_EEEEENS4_13SM90_TMA_LOADENS4_14ComposedLayoutINS4_7SwizzleILi2ELi4ELi3EEENS4_18smem_ptr_flag_bitsILi16EEENSS_INS5_IJNSA_ILi8EEESG_EEENS5_IJSG_SB_EEEEEEEvNS4_8identityESZ_S19_vS1A_EENS_8epilogue10collective18CollectiveEpilogueINS1C_23Sm100TmaWarpSpecializedILi3ELi2ELi32ELb1ELb0EEEJSH_NS5_IJNSS_ISE_SB_EENSS_ISG_SB_EEEEESI_SJ_SI_SJ_NS1C_6fusion15FusionCallbacksIS1G_NS1K_17LinearCombinationISI_fSI_fLNS_15FloatRoundStyleE2EEESH_S1J_JEEENS4_5SM1004TMEM4LOAD26SM100_TMEM_LOAD_32dp32b32xESZ_S19_NS4_39AutoVectorizingCopyWithAssumedAlignmentILi128EEENS4_14SM90_TMA_STOREES19_S1V_S1V_EEEvvEEEEvNT_6ParamsE) ;  /* 0xffffff7c02b47950 */ /* 0x000fea0003c3ffff */
.L_x_162:
[----:B------:R-:W-:-:S00]  /*8130*/  BRA `(.L_x_162) ;  /* 0xfffffffc00fc7947 */ /* 0x000fc0000383ffff */
[----:B------:R-:W-:-:S00]  /*8140*/  NOP ;  /* 0x0000000000007918 */ /* 0x000fc00000000000 */
        /* <DEDUP_REMOVED lines=11> */
.L_x_163:


//--------------------- .nv.global.init           --------------------------
	.section	.nv.global.init,"aw",@progbits
.nv.global.init:
	.type		$str$27,@object
	.size		$str$27,($str$28 - $str$27)
$str$27:
        /*0000*/ 	.byte	0x28, 0x61, 0x64, 0x64, 0x72, 0x65, 0x73, 0x73, 0x20, 0x26, 0x20, 0x6d, 0x61, 0x73, 0x6b, 0x29
        /*0010*/ 	.byte	0x20, 0x3d, 0x3d, 0x20, 0x30, 0x00
	.type		$str$28,@object
	.size		$str$28,($str$26 - $str$28)
$str$28:
        /*0016*/ 	.byte	0x2f, 0x74, 0x6d, 0x70, 0x2f, 0x63, 0x75, 0x74, 0x6c, 0x61, 0x73, 0x73, 0x5f, 0x73, 0x77, 0x65
        /*0026*/ 	.byte	0x65, 0x70, 0x5f, 0x73, 0x72, 0x63, 0x2f, 0x69, 0x6e, 0x63, 0x6c, 0x75, 0x64, 0x65, 0x2f, 0x63
        /*0036*/ 	.byte	0x75, 0x74, 0x65, 0x2f, 0x70, 0x6f, 0x69, 0x6e, 0x74, 0x65, 0x72, 0x5f, 0x66, 0x6c, 0x61, 0x67
        /*0046*/ 	.byte	0x67, 0x65, 0x64, 0x2e, 0x68, 0x70, 0x70, 0x00
	.type		$str$26,@object
	.size		$str$26,($str$25 - $str$26)
$str$26:
        /*004e*/ 	.byte	0x2f, 0x74, 0x6d, 0x70, 0x2f, 0x63, 0x75, 0x74, 0x6c, 0x61, 0x73, 0x73, 0x5f, 0x73, 0x77, 0x65
        /*005e*/ 	.byte	0x65, 0x70, 0x5f, 0x73, 0x72, 0x63, 0x2f, 0x69, 0x6e, 0x63, 0x6c, 0x75, 0x64, 0x65, 0x2f, 0x63
        /*006e*/ 	.byte	0x75, 0x74, 0x65, 0x2f, 0x61, 0x74, 0x6f, 0x6d, 0x2f, 0x63, 0x6f, 0x70, 0x79, 0x5f, 0x74, 0x72
        /*007e*/ 	.byte	0x61, 0x69, 0x74, 0x73, 0x5f, 0x73, 0x6d, 0x31, 0x30, 0x30, 0x2e, 0x68, 0x70, 0x70, 0x00
	.type		$str$25,@object
	.size		$str$25,(__unnamed_1 - $str$25)
$str$25:
        /*008d*/ 	.byte	0x28, 0x28, 0x75, 0x69, 0x6e, 0x74, 0x33, 0x32, 0x5f, 0x74, 0x28, 0x74, 0x68, 0x72, 0x65, 0x61
        /*009d*/ 	.byte	0x64, 0x49, 0x64, 0x78, 0x2e, 0x78, 0x29, 0x20, 0x2f, 0x20, 0x33, 0x32, 0x29, 0x20, 0x25, 0x20
        /*00ad*/ 	.byte	0x34, 0x29, 0x20, 0x3d, 0x3d, 0x20, 0x28, 0x28, 0x28, 0x74, 0x6d, 0x65, 0x6d, 0x5f, 0x61, 0x64
        /*00bd*/ 	.byte	0x64, 0x72, 0x20, 0x3e, 0x3e, 0x20, 0x31, 0x36, 0x29, 0x20, 0x2f, 0x20, 0x33, 0x32, 0x29, 0x20
        /*00cd*/ 	.byte	0x25, 0x20, 0x34, 0x29, 0x00
	.type		__unnamed_1,@object
	.size		__unnamed_1,(__unnamed_2 - __unnamed_1)
__unnamed_1:
        /*00d2*/ 	.byte	0x61, 0x75, 0x74, 0x6f, 0x20, 0x63, 0x75, 0x74, 0x65, 0x3a, 0x3a, 0x61, 0x73, 0x5f, 0x70, 0x6f
        /* <DEDUP_REMOVED lines=24> */
        /*0262*/ 	.byte	0x34, 0x30, 0x39, 0x36, 0x3e, 0x3e, 0x3e, 0x3e, 0x5d, 0x00
	.type		__unnamed_2,@object
	.size		__unnamed_2,(.L_2 - __unnamed_2)
__unnamed_2:
        /* <DEDUP_REMOVED lines=42> */
        /*050c*/ 	.byte	0x3e, 0x3e, 0x5d, 0x00
.L_2:


//--------------------- .nv.shared._ZN7cutlass13device_kernelINS_4gemm6kernel13GemmUniversalIN4cute5tupleIJiiiiEEENS1_10collective13CollectiveMmaINS1_35MainloopSm100TmaUmmaWarpSpecializedILi7ELi2ELi4ENS5_IJNS4_1CILi1EEESB_SB_EEEEENS5_IJNSA_ILi128EEENSA_ILi64EEENSA_ILi32EEEEEENS_10bfloat16_tENS5_IJlSB_lEEESI_SJ_NS4_8TiledMMAINS4_8MMA_AtomIJNS4_20SM100_MMA_F16BF16_SSISI_SI_fLi128ELi64ELNS4_4UMMA5MajorE0ELSO_0ELNSN_7ScaleInE0ELSP_0EEEEEENS4_6LayoutISC_NS5_IJNSA_ILi0EEEST_ST_EEEEENS5_IJNS4_10UnderscoreESW_SW_EEEEENS4_13SM90_TMA_LOADENS4_14ComposedLayoutINS4_7SwizzleILi2ELi4ELi3EEENS4_18smem_ptr_flag_bitsILi16EEENSS_INS5_IJNSA_ILi8EEESG_EEENS5_IJSG_SB_EEEEEEEvNS4_8identityESZ_S19_vS1A_EENS_8epilogue10collective18CollectiveEpilogueINS1C_23Sm100TmaWarpSpecializedILi3ELi2ELi32ELb1ELb0EEEJSH_NS5_IJNSS_ISE_SB_EENSS_ISG_SB_EEEEESI_SJ_SI_SJ_NS1C_6fusion15FusionCallbacksIS1G_NS1K_17LinearCombinationISI_fSI_fLNS_15FloatRoundStyleE2EEESH_S1J_JEEENS4_5SM1004TMEM4LOAD26SM100_TMEM_LOAD_32dp32b32xESZ_S19_NS4_39AutoVectorizingCopyWithAssumedAlignmentILi128EEENS4_14SM90_TMA_STOREES19_S1V_S1V_EEEvvEEEEvNT_6ParamsE --------------------------
	.section	.nv.shared._ZN7cutlass13device_kernelINS_4gemm6kernel13GemmUniversalIN4cute5tupleIJiiiiEEENS1_10collective13CollectiveMmaINS1_35MainloopSm100TmaUmmaWarpSpecializedILi7ELi2ELi4ENS5_IJNS4_1CILi1EEESB_SB_EEEEENS5_IJNSA_ILi128EEENSA_ILi64EEENSA_ILi32EEEEEENS_10bfloat16_tENS5_IJlSB_lEEESI_SJ_NS4_8TiledMMAINS4_8MMA_AtomIJNS4_20SM100_MMA_F16BF16_SSISI_SI_fLi128ELi64ELNS4_4UMMA5MajorE0ELSO_0ELNSN_7ScaleInE0ELSP_0EEEEEENS4_6LayoutISC_NS5_IJNSA_ILi0EEEST_ST_EEEEENS5_IJNS4_10UnderscoreESW_SW_EEEEENS4_13SM90_TMA_LOADENS4_14ComposedLayoutINS4_7SwizzleILi2ELi4ELi3EEENS4_18smem_ptr_flag_bitsILi16EEENSS_INS5_IJNSA_ILi8EEESG_EEENS5_IJSG_SB_EEEEEEEvNS4_8identityESZ_S19_vS1A_EENS_8epilogue10collective18CollectiveEpilogueINS1C_23Sm100TmaWarpSpecializedILi3ELi2ELi32ELb1ELb0EEEJSH_NS5_IJNSS_ISE_SB_EENSS_ISG_SB_EEEEESI_SJ_SI_SJ_NS1C_6fusion15FusionCallbacksIS1G_NS1K_17LinearCombinationISI_fSI_fLNS_15FloatRoundStyleE2EEESH_S1J_JEEENS4_5SM1004TMEM4LOAD26SM100_TMEM_LOAD_32dp32b32xESZ_S19_NS4_39AutoVectorizingCopyWithAssumedAlignmentILi128EEENS4_14SM90_TMA_STOREES19_S1V_S1V_EEEvvEEEEvNT_6ParamsE,"aw",@nobits
	.sectionflags	@""
	.align	16
	.zero		1024


//--------------------- .nv.shared.reserved.0     --------------------------
	.section	.nv.shared.reserved.0,"aw",@nobits
	.weak		__nv_reservedSMEM_offset_0_alias
	.size		__nv_reservedSMEM_offset_0_alias, 0, 64
	.other		__nv_reservedSMEM_offset_0_alias,@"STO_CUDA_RESERVED_SHARED STV_DEFAULT"
__nv_reservedSMEM_offset_0_alias:
	.zero		0
.nv.shared.reserved.0:
	.zero		64
	.weak		__nv_reservedSMEM_tcgen05_partition
	.type		__nv_reservedSMEM_tcgen05_partition,@object
	.size		__nv_reservedSMEM_tcgen05_partition,(.L_0 - __nv_reservedSMEM_tcgen05_partition)
__nv_reservedSMEM_tcgen05_partition:
	.zero		32
.L_0:


//--------------------- .nv.global                --------------------------
	.section	.nv.global,"aw",@nobits
.nv.global:
	.type		_ZN40_INTERNAL_356159a9_4_k_cu_db7178c2_293424cute1_E,@object
	.size		_ZN40_INTERNAL_356159a9_4_k_cu_db7178c2_293424cute1_E,(_ZN40_INTERNAL_356159a9_4_k_cu_db7178c2_293424cuda3std3__45__cpo6cbeginE - _ZN40_INTERNAL_356159a9_4_k_cu_db7178c2_293424cute1_E)
_ZN40_INTERNAL_356159a9_4_k_cu_db7178c2_293424cute1_E:
	.zero		1
	.type		_ZN40_INTERNAL_356159a9_4_k_cu_db7178c2_293424cuda3std3__45__cpo6cbeginE,@object
	.size		_ZN40_INTERNAL_356159a9_4_k_cu_db7178c2_293424cuda3std3__45__cpo6cbeginE,(_ZN40_INTERNAL_356159a9_4_k_cu_db7178c2_293424cuda3std3__48in_placeE - _ZN40_INTERNAL_356159a9_4_k_cu_db7178c2_293424cuda3std3__45__cpo6cbeginE)
_ZN40_INTERNAL_356159a9_4_k_cu_db7178c2_293424cuda3std3__45__cpo6cbeginE:
	.zero		1
	.type		_ZN40_INTERNAL_356159a9_4_k_cu_db7178c2_293424cuda3std3__48in_placeE,@object
	.size		_ZN40_INTERNAL_356159a9_4_k_cu_db7178c2_293424cuda3std3__48in_placeE,(_ZN40_INTERNAL_356159a9_4_k_cu_db7178c2_293424cuda3std6ranges3__45__cpo9iter_moveE - _ZN40_INTERNAL_356159a9_4_k_cu_db7178c2_293424cuda3std3__48in_placeE)
_ZN40_INTERNAL_356159a9_4_k_cu_db7178c2_293424cuda3std3__48in_placeE:
	.zero		1
	.type		_ZN40_INTERNAL_356159a9_4_k_cu_db7178c2_293424cuda3std6ranges3__45__cpo9iter_moveE,@object
	.size		_ZN40_INTERNAL_356159a9_4_k_cu_db7178c2_293424cuda3std6ranges3__45__cpo9iter_moveE,(_ZN40_INTERNAL_356159a9_4_k_cu_db7178c2_293424cuda3std3__45__cpo5beginE - _ZN40_INTERNAL_356159a9_4_k_cu_db7178c2_293424cuda3std6ranges3__45__cpo9iter_moveE)
_ZN40_INTERNAL_356159a9_4_k_cu_db7178c2_293424cuda3std6ranges3__45__cpo9iter_moveE:
	.zero		1
	.type		_ZN40_INTERNAL_356159a9_4_k_cu_db7178c2_293424cuda3std3__45__cpo5beginE,@object
	.size		_ZN40_INTERNAL_356159a9_4_k_cu_db7178c2_293424cuda3std3__45__cpo5beginE,(_ZN40_INTERNAL_356159a9_4_k_cu_db7178c2_293424cuda3std3__442_GLOBAL__N__356159a9_4_k_cu_db7178c2_293426ignoreE - _ZN40_INTERNAL_356159a9_4_k_cu_db7178c2_293424cuda3std3__45__cpo5beginE)
_ZN40_INTERNAL_356159a9_4_k_cu_db7178c2_293424cuda3std3__45__cpo5beginE:
	.zero		1
	.type		_ZN40_INTERNAL_356159a9_4_k_cu_db7178c2_293424cuda3std3__442_GLOBAL__N__356159a9_4_k_cu_db7178c2_293426ignoreE,@object
	.size		_ZN40_INTERNAL_356159a9_4_k_cu_db7178c2_293424cuda3std3__442_GLOBAL__N__356159a9_4_k_cu_db7178c2_293426ignoreE,(_ZN40_INTERNAL_356159a9_4_k_cu_db7178c2_293424cute7productE - _ZN40_INTERNAL_356159a9_4_k_cu_db7178c2_293424cuda3std3__442_GLOBAL__N__356159a9_4_k_cu_db7178c2_293426ignoreE)
_ZN40_INTERNAL_356159a9_4_k_cu_db7178c2_293424cuda3std3__442_GLOBAL__N__356159a9_4_k_cu_db7178c2_293426ignoreE:
	.zero		1
	.type		_ZN40_INTERNAL_356159a9_4_k_cu_db7178c2_293424cute7productE,@object
	.size		_ZN40_INTERNAL_356159a9_4_k_cu_db7178c2_293424cute7productE,(_ZN40_INTERNAL_356159a9_4_k_cu_db7178c2_293424cuda3std3__45__cpo3endE - _ZN40_INTERNAL_356159a9_4_k_cu_db7178c2_293424cute7productE)
_ZN40_INTERNAL_356159a9_4_k_cu_db7178c2_293424cute7productE:
	.zero		1
	.type		_ZN40_INTERNAL_356159a9_4_k_cu_db7178c2_293424cuda3std3__45__cpo3endE,@object
	.size		_ZN40_INTERNAL_356159a9_4_k_cu_db7178c2_293424cuda3std3__45__cpo3endE,(_ZN40_INTERNAL_356159a9_4_k_cu_db7178c2_293424cuda3std3__419piecewise_constructE - _ZN40_INTERNAL_356159a9_4_k_cu_db7178c2_293424cuda3std3__45__cpo3endE)
_ZN40_INTERNAL_356159a9_4_k_cu_db7178c2_293424cuda3std3__45__cpo3endE:
	.zero		1
	.type		_ZN40_INTERNAL_356159a9_4_k_cu_db7178c2_293424cuda3std3__419piecewise_constructE,@object
	.size		_ZN40_INTERNAL_356159a9_4_k_cu_db7178c2_293424cuda3std3__419piecewise_constructE,(_ZN40_INTERNAL_356159a9_4_k_cu_db7178c2_293424cuda3std3__45__cpo4cendE - _ZN40_INTERNAL_356159a9_4_k_cu_db7178c2_293424cuda3std3__419piecewise_constructE)
_ZN40_INTERNAL_356159a9_4_k_cu_db7178c2_293424cuda3std3__419piecewise_constructE:
	.zero		1
	.type		_ZN40_INTERNAL_356159a9_4_k_cu_db7178c2_293424cuda3std3__45__cpo4cendE,@object
	.size		_ZN40_INTERNAL_356159a9_4_k_cu_db7178c2_293424cuda3std3__45__cpo4cendE,(_ZN40_INTERNAL_356159a9_4_k_cu_db7178c2_293424cuda3std6ranges3__45__cpo4swapE - _ZN40_INTERNAL_356159a9_4_k_cu_db7178c2_293424cuda3std3__45__cpo4cendE)
_ZN40_INTERNAL_356159a9_4_k_cu_db7178c2_293424cuda3std3__45__cpo4cendE:
	.zero		1
	.type		_ZN40_INTERNAL_356159a9_4_k_cu_db7178c2_293424cuda3std6ranges3__45__cpo4swapE,@object
	.size		_ZN40_INTERNAL_356159a9_4_k_cu_db7178c2_293424cuda3std6ranges3__45__cpo4swapE,(.L_10 - _ZN40_INTERNAL_356159a9_4_k_cu_db7178c2_293424cuda3std6ranges3__45__cpo4swapE)
_ZN40_INTERNAL_356159a9_4_k_cu_db7178c2_293424cuda3std6ranges3__45__cpo4swapE:
	.zero		1
.L_10:


//--------------------- .nv.constant0._ZN7cutlass13device_kernelINS_4gemm6kernel13GemmUniversalIN4cute5tupleIJiiiiEEENS1_10collective13CollectiveMmaINS1_35MainloopSm100TmaUmmaWarpSpecializedILi7ELi2ELi4ENS5_IJNS4_1CILi1EEESB_SB_EEEEENS5_IJNSA_ILi128EEENSA_ILi64EEENSA_ILi32EEEEEENS_10bfloat16_tENS5_IJlSB_lEEESI_SJ_NS4_8TiledMMAINS4_8MMA_AtomIJNS4_20SM100_MMA_F16BF16_SSISI_SI_fLi128ELi64ELNS4_4UMMA5MajorE0ELSO_0ELNSN_7ScaleInE0ELSP_0EEEEEENS4_6LayoutISC_NS5_IJNSA_ILi0EEEST_ST_EEEEENS5_IJNS4_10UnderscoreESW_SW_EEEEENS4_13SM90_TMA_LOADENS4_14ComposedLayoutINS4_7SwizzleILi2ELi4ELi3EEENS4_18smem_ptr_flag_bitsILi16EEENSS_INS5_IJNSA_ILi8EEESG_EEENS5_IJSG_SB_EEEEEEEvNS4_8identityESZ_S19_vS1A_EENS_8epilogue10collective18CollectiveEpilogueINS1C_23Sm100TmaWarpSpecializedILi3ELi2ELi32ELb1ELb0EEEJSH_NS5_IJNSS_ISE_SB_EENSS_ISG_SB_EEEEESI_SJ_SI_SJ_NS1C_6fusion15FusionCallbacksIS1G_NS1K_17LinearCombinationISI_fSI_fLNS_15FloatRoundStyleE2EEESH_S1J_JEEENS4_5SM1004TMEM4LOAD26SM100_TMEM_LOAD_32dp32b32xESZ_S19_NS4_39AutoVectorizingCopyWithAssumedAlignmentILi128EEENS4_14SM90_TMA_STOREES19_S1V_S1V_EEEvvEEEEvNT_6ParamsE --------------------------
	.section	.nv.constant0._ZN7cutlass13device_kernelINS_4gemm6kernel13GemmUniversalIN4cute5tupleIJiiiiEEENS1_10collective13CollectiveMmaINS1_35MainloopSm100TmaUmmaWarpSpecializedILi7ELi2ELi4ENS5_IJNS4_1CILi1EEESB_SB_EEEEENS5_IJNSA_ILi128EEENSA_ILi64EEENSA_ILi32EEEEEENS_10bfloat16_tENS5_IJlSB_lEEESI_SJ_NS4_8TiledMMAINS4_8MMA_AtomIJNS4_20SM100_MMA_F16BF16_SSISI_SI_fLi128ELi64ELNS4_4UMMA5MajorE0ELSO_0ELNSN_7ScaleInE0ELSP_0EEEEEENS4_6LayoutISC_NS5_IJNSA_ILi0EEEST_ST_EEEEENS5_IJNS4_10UnderscoreESW_SW_EEEEENS4_13SM90_TMA_LOADENS4_14ComposedLayoutINS4_7SwizzleILi2ELi4ELi3EEENS4_18smem_ptr_flag_bitsILi16EEENSS_INS5_IJNSA_ILi8EEESG_EEENS5_IJSG_SB_EEEEEEEvNS4_8identityESZ_S19_vS1A_EENS_8epilogue10collective18CollectiveEpilogueINS1C_23Sm100TmaWarpSpecializedILi3ELi2ELi32ELb1ELb0EEEJSH_NS5_IJNSS_ISE_SB_EENSS_ISG_SB_EEEEESI_SJ_SI_SJ_NS1C_6fusion15FusionCallbacksIS1G_NS1K_17LinearCombinationISI_fSI_fLNS_15FloatRoundStyleE2EEESH_S1J_JEEENS4_5SM1004TMEM4LOAD26SM100_TMEM_LOAD_32dp32b32xESZ_S19_NS4_39AutoVectorizingCopyWithAssumedAlignmentILi128EEENS4_14SM90_TMA_STOREES19_S1V_S1V_EEEvvEEEEvNT_6ParamsE,"a",@progbits
	.sectionflags	@""
	.align	4
.nv.constant0._ZN7cutlass13device_kernelINS_4gemm6kernel13GemmUniversalIN4cute5tupleIJiiiiEEENS1_10collective13CollectiveMmaINS1_35MainloopSm100TmaUmmaWarpSpecializedILi7ELi2ELi4ENS5_IJNS4_1CILi1EEESB_SB_EEEEENS5_IJNSA_ILi128EEENSA_ILi64EEENSA_ILi32EEEEEENS_10bfloat16_tENS5_IJlSB_lEEESI_SJ_NS4_8TiledMMAINS4_8MMA_AtomIJNS4_20SM100_MMA_F16BF16_SSISI_SI_fLi128ELi64ELNS4_4UMMA5MajorE0ELSO_0ELNSN_7ScaleInE0ELSP_0EEEEEENS4_6LayoutISC_NS5_IJNSA_ILi0EEEST_ST_EEEEENS5_IJNS4_10UnderscoreESW_SW_EEEEENS4_13SM90_TMA_LOADENS4_14ComposedLayoutINS4_7SwizzleILi2ELi4ELi3EEENS4_18smem_ptr_flag_bitsILi16EEENSS_INS5_IJNSA_ILi8EEESG_EEENS5_IJSG_SB_EEEEEEEvNS4_8identityESZ_S19_vS1A_EENS_8epilogue10collective18CollectiveEpilogueINS1C_23Sm100TmaWarpSpecializedILi3ELi2ELi32ELb1ELb0EEEJSH_NS5_IJNSS_ISE_SB_EENSS_ISG_SB_EEEEESI_SJ_SI_SJ_NS1C_6fusion15FusionCallbacksIS1G_NS1K_17LinearCombinationISI_fSI_fLNS_15FloatRoundStyleE2EEESH_S1J_JEEENS4_5SM1004TMEM4LOAD26SM100_TMEM_LOAD_32dp32b32xESZ_S19_NS4_39AutoVectorizingCopyWithAssumedAlignmentILi128EEENS4_14SM90_TMA_STOREES19_S1V_S1V_EEEvvEEEEvNT_6ParamsE:
	.zero		2944


//--------------------- SYMBOLS --------------------------

	.type		.nv.reservedSmem.offset0,@object
	.size		.nv.reservedSmem.offset0,0x4
	.type		.nv.reservedSmem.cap,@object
	.size		.nv.reservedSmem.cap,0x4
	.type		__assertfail,@function
